// auto-generated by cutlass_sweep.gemm — config: {"arch": "sm_100", "cluster_m": 2, "cluster_n": 2, "dtype": "tf32", "dtype_b": "tf32", "layout": "nt", "stages": 0, "tile_k": 64, "tile_m": 64, "tile_n": 128}
#include "cutlass/cutlass.h"
#include "cutlass/gemm/collective/collective_builder.hpp"
#include "cutlass/gemm/device/gemm_universal_adapter.h"
#include "cutlass/gemm/kernel/gemm_universal.hpp"
#include "cutlass/epilogue/collective/collective_builder.hpp"

using ElemA = cutlass::tfloat32_t;
using ElemB = cutlass::tfloat32_t;
using ElemCD = cutlass::tfloat32_t;
using Acc  = float;
using TileShape    = cute::Shape<cute::_64, cute::_128, cute::_64>;
using ClusterShape = cute::Shape<cute::_2, cute::_2, cute::_1>;

using CollectiveEpilogue = typename cutlass::epilogue::collective::CollectiveBuilder<
    cutlass::arch::Sm100, cutlass::arch::OpClassTensorOp,
    TileShape, ClusterShape,
    cutlass::epilogue::collective::EpilogueTileAuto,
    Acc, Acc,
    ElemCD, cutlass::layout::RowMajor, 128 / cutlass::sizeof_bits<ElemCD>::value,
    ElemCD, cutlass::layout::RowMajor, 128 / cutlass::sizeof_bits<ElemCD>::value,
    cutlass::epilogue::collective::EpilogueScheduleAuto
  >::CollectiveOp;

using CollectiveMainloop = typename cutlass::gemm::collective::CollectiveBuilder<
    cutlass::arch::Sm100, cutlass::arch::OpClassTensorOp,
    ElemA, cutlass::layout::RowMajor, 128 / cutlass::sizeof_bits<ElemA>::value,
    ElemB, cutlass::layout::ColumnMajor, 128 / cutlass::sizeof_bits<ElemB>::value,
    Acc,
    TileShape, ClusterShape,
    cutlass::gemm::collective::StageCountAutoCarveout<static_cast<int>(sizeof(typename CollectiveEpilogue::SharedStorage))>,
    cutlass::gemm::collective::KernelScheduleAuto
  >::CollectiveOp;

using GemmKernel = cutlass::gemm::kernel::GemmUniversal<
    cute::Shape<int,int,int,int>,
    CollectiveMainloop,
    CollectiveEpilogue
>;
using Gemm = cutlass::gemm::device::GemmUniversalAdapter<GemmKernel>;

// Force the device kernel symbol into the cubin without needing a host main.
auto* _anchor = &cutlass::device_kernel<GemmKernel>;


// ===== COMPILED SASS (sm_100a) =====

	.target	sm_100a

	.elftype	@"ET_EXEC"


//--------------------- .note.nv.tkinfo           --------------------------
	.section	.note.nv.tkinfo,"",@"SHT_NOTE"
	.sectionflags	@"SHF_NOTE_NV_TKINFO"
	.tkinfo
        /*0018*/ 	.word	0x00000002
        /*0030*/ 	.string	""
        /*0030*/ 	.string	"ptxas"
        /*0030*/ 	.string	"Cuda compilation tools, release 13.0, V13.0.88"
        /*0030*/ 	.string	"Build cuda_13.0.r13.0/compiler.36424714_0"
        /*0030*/ 	.string	"-arch sm_100a -m 64 "



//--------------------- .note.nv.cuinfo           --------------------------
	.section	.note.nv.cuinfo,"",@"SHT_NOTE"
	.sectionflags	@"SHF_NOTE_NV_CUINFO"
        /*0018*/ 	.short	0x0002
        /*001a*/ 	.short	0x0064
        /*001c*/ 	.short	0x0082
	.zero		2


//--------------------- .nv.info                  --------------------------
	.section	.nv.info,"",@"SHT_CUDA_INFO"
	.align	4


	//----- nvinfo : EIATTR_REGCOUNT
	.align		4
        /*0000*/ 	.byte	0x04, 0x2f
        /*0002*/ 	.short	(.L_19 - .L_18)
	.align		4
.L_18:
        /*0004*/ 	.word	index@(_ZN7cutlass13device_kernelINS_4gemm6kernel13GemmUniversalIN4cute5tupleIJiiiiEEENS1_10collective13CollectiveMmaINS1_35MainloopSm100TmaUmmaWarpSpecializedILi4ELi2ELi4ENS5_IJNS4_1CILi2EEESB_NSA_ILi1EEEEEEEENS5_IJNSA_ILi64EEENSA_ILi128EEESF_EEENS_10tfloat32_tENS5_IJlSC_lEEESI_SJ_NS4_8TiledMMAINS4_8MMA_AtomIJNS4_17SM100_MMA_TF32_SSISI_SI_fLi64ELi128ELNS4_4UMMA5MajorE0ELSO_0ELNSN_7ScaleInE0ELSP_0EEEEEENS4_6LayoutINS5_IJSC_SC_SC_EEENS5_IJNSA_ILi0EEESU_SU_EEEEENS5_IJNS4_10UnderscoreESX_SX_EEEEENS4_23SM90_TMA_LOAD_MULTICASTENS4_14ComposedLayoutINS4_7SwizzleILi3ELi4ELi3EEENS4_18smem_ptr_flag_bitsILi32EEENSS_INS5_IJNSA_ILi8EEENSA_ILi32EEEEEENS5_IJS17_SC_EEEEEEEvNS4_8identityES10_S1B_vS1C_EENS_8epilogue10collective18CollectiveEpilogueINS1E_23Sm100TmaWarpSpecializedILi4ELi2ELi16ELb1ELb0EEEJSH_NS5_IJNSS_ISF_SC_EENSS_IS17_SC_EEEEESI_SJ_SI_SJ_NS1E_6fusion15FusionCallbacksIS1I_NS1M_17LinearCombinationISI_fSI_fLNS_15FloatRoundStyleE2EEESH_S1L_JEEENS4_5SM1004TMEM4LOAD26SM100_TMEM_LOAD_16dp128b8xENS4_13SM90_TMA_LOADES1B_NS4_17SM75_U32x4_LDSM_NENS4_14SM90_TMA_STOREES1B_NS4_17SM90_U32x4_STSM_NENS4_39AutoVectorizingCopyWithAssumedAlignmentILi128EEEEEEvvEEEEvNT_6ParamsE)
        /*0008*/ 	.word	0x00000050


	//----- nvinfo : EIATTR_FRAME_SIZE
	.align		4
.L_19:
        /*000c*/ 	.byte	0x04, 0x11
        /*000e*/ 	.short	(.L_21 - .L_20)
	.align		4
.L_20:
        /*0010*/ 	.word	index@($__internal_2_$__cuda_sm10x_tcgen05_guardrail_trap_unallocated_columns_being_dealloced)
        /*0014*/ 	.word	0x00000000


	//----- nvinfo : EIATTR_FRAME_SIZE
	.align		4
.L_21:
        /*0018*/ 	.byte	0x04, 0x11
        /*001a*/ 	.short	(.L_23 - .L_22)
	.align		4
.L_22:
        /*001c*/ 	.word	index@($__internal_1_$__cuda_sm10x_tcgen05_guardrail_trap_phase_invalid_during_alloc)
        /*0020*/ 	.word	0x00000000


	//----- nvinfo : EIATTR_FRAME_SIZE
	.align		4
.L_23:
        /*0024*/ 	.byte	0x04, 0x11
        /*0026*/ 	.short	(.L_25 - .L_24)
	.align		4
.L_24:
        /*0028*/ 	.word	index@($__internal_0_$__cuda_sm10x_tcgen05_guardrail_trap_col_being_dealloced_not_returned_by_alloc)
        /*002c*/ 	.word	0x00000000


	//----- nvinfo : EIATTR_FRAME_SIZE
	.align		4
.L_25:
        /*0030*/ 	.byte	0x04, 0x11
        /*0032*/ 	.short	(.L_27 - .L_26)
	.align		4
.L_26:
        /*0034*/ 	.word	index@(_ZN7cutlass13device_kernelINS_4gemm6kernel13GemmUniversalIN4cute5tupleIJiiiiEEENS1_10collective13CollectiveMmaINS1_35MainloopSm100TmaUmmaWarpSpecializedILi4ELi2ELi4ENS5_IJNS4_1CILi2EEESB_NSA_ILi1EEEEEEEENS5_IJNSA_ILi64EEENSA_ILi128EEESF_EEENS_10tfloat32_tENS5_IJlSC_lEEESI_SJ_NS4_8TiledMMAINS4_8MMA_AtomIJNS4_17SM100_MMA_TF32_SSISI_SI_fLi64ELi128ELNS4_4UMMA5MajorE0ELSO_0ELNSN_7ScaleInE0ELSP_0EEEEEENS4_6LayoutINS5_IJSC_SC_SC_EEENS5_IJNSA_ILi0EEESU_SU_EEEEENS5_IJNS4_10UnderscoreESX_SX_EEEEENS4_23SM90_TMA_LOAD_MULTICASTENS4_14ComposedLayoutINS4_7SwizzleILi3ELi4ELi3EEENS4_18smem_ptr_flag_bitsILi32EEENSS_INS5_IJNSA_ILi8EEENSA_ILi32EEEEEENS5_IJS17_SC_EEEEEEEvNS4_8identityES10_S1B_vS1C_EENS_8epilogue10collective18CollectiveEpilogueINS1E_23Sm100TmaWarpSpecializedILi4ELi2ELi16ELb1ELb0EEEJSH_NS5_IJNSS_ISF_SC_EENSS_IS17_SC_EEEEESI_SJ_SI_SJ_NS1E_6fusion15FusionCallbacksIS1I_NS1M_17LinearCombinationISI_fSI_fLNS_15FloatRoundStyleE2EEESH_S1L_JEEENS4_5SM1004TMEM4LOAD26SM100_TMEM_LOAD_16dp128b8xENS4_13SM90_TMA_LOADES1B_NS4_17SM75_U32x4_LDSM_NENS4_14SM90_TMA_STOREES1B_NS4_17SM90_U32x4_STSM_NENS4_39AutoVectorizingCopyWithAssumedAlignmentILi128EEEEEEvvEEEEvNT_6ParamsE)
        /*0038*/ 	.word	0x00000000


	//----- nvinfo : EIATTR_MIN_STACK_SIZE
	.align		4
.L_27:
        /*003c*/ 	.byte	0x04, 0x12
        /*003e*/ 	.short	(.L_29 - .L_28)
	.align		4
.L_28:
        /*0040*/ 	.word	index@(_ZN7cutlass13device_kernelINS_4gemm6kernel13GemmUniversalIN4cute5tupleIJiiiiEEENS1_10collective13CollectiveMmaINS1_35MainloopSm100TmaUmmaWarpSpecializedILi4ELi2ELi4ENS5_IJNS4_1CILi2EEESB_NSA_ILi1EEEEEEEENS5_IJNSA_ILi64EEENSA_ILi128EEESF_EEENS_10tfloat32_tENS5_IJlSC_lEEESI_SJ_NS4_8TiledMMAINS4_8MMA_AtomIJNS4_17SM100_MMA_TF32_SSISI_SI_fLi64ELi128ELNS4_4UMMA5MajorE0ELSO_0ELNSN_7ScaleInE0ELSP_0EEEEEENS4_6LayoutINS5_IJSC_SC_SC_EEENS5_IJNSA_ILi0EEESU_SU_EEEEENS5_IJNS4_10UnderscoreESX_SX_EEEEENS4_23SM90_TMA_LOAD_MULTICASTENS4_14ComposedLayoutINS4_7SwizzleILi3ELi4ELi3EEENS4_18smem_ptr_flag_bitsILi32EEENSS_INS5_IJNSA_ILi8EEENSA_ILi32EEEEEENS5_IJS17_SC_EEEEEEEvNS4_8identityES10_S1B_vS1C_EENS_8epilogue10collective18CollectiveEpilogueINS1E_23Sm100TmaWarpSpecializedILi4ELi2ELi16ELb1ELb0EEEJSH_NS5_IJNSS_ISF_SC_EENSS_IS17_SC_EEEEESI_SJ_SI_SJ_NS1E_6fusion15FusionCallbacksIS1I_NS1M_17LinearCombinationISI_fSI_fLNS_15FloatRoundStyleE2EEESH_S1L_JEEENS4_5SM1004TMEM4LOAD26SM100_TMEM_LOAD_16dp128b8xENS4_13SM90_TMA_LOADES1B_NS4_17SM75_U32x4_LDSM_NENS4_14SM90_TMA_STOREES1B_NS4_17SM90_U32x4_STSM_NENS4_39AutoVectorizingCopyWithAssumedAlignmentILi128EEEEEEvvEEEEvNT_6ParamsE)
        /*0044*/ 	.word	0x00000000
.L_29:


//--------------------- .nv.compat                --------------------------
	.section	.nv.compat,"",@"SHT_CUDA_COMPAT_INFO"
	.align	4
        /*0000*/ 	.byte	0x02, 0x09, 0x01, 0x00, 0x02, 0x02, 0x02, 0x00, 0x02, 0x05, 0x05, 0x00, 0x03, 0x07, 0x01, 0x01
        /*0010*/ 	.byte	0x02, 0x03, 0x01, 0x00, 0x02, 0x06, 0x01, 0x00, 0x04, 0x0b, 0x08, 0x00, 0x09, 0x00, 0x00, 0x00
        /*0020*/ 	.byte	0x00, 0x00, 0x00, 0x00


//--------------------- .nv.info._ZN7cutlass13device_kernelINS_4gemm6kernel13GemmUniversalIN4cute5tupleIJiiiiEEENS1_10collective13CollectiveMmaINS1_35MainloopSm100TmaUmmaWarpSpecializedILi4ELi2ELi4ENS5_IJNS4_1CILi2EEESB_NSA_ILi1EEEEEEEENS5_IJNSA_ILi64EEENSA_ILi128EEESF_EEENS_10tfloat32_tENS5_IJlSC_lEEESI_SJ_NS4_8TiledMMAINS4_8MMA_AtomIJNS4_17SM100_MMA_TF32_SSISI_SI_fLi64ELi128ELNS4_4UMMA5MajorE0ELSO_0ELNSN_7ScaleInE0ELSP_0EEEEEENS4_6LayoutINS5_IJSC_SC_SC_EEENS5_IJNSA_ILi0EEESU_SU_EEEEENS5_IJNS4_10UnderscoreESX_SX_EEEEENS4_23SM90_TMA_LOAD_MULTICASTENS4_14ComposedLayoutINS4_7SwizzleILi3ELi4ELi3EEENS4_18smem_ptr_flag_bitsILi32EEENSS_INS5_IJNSA_ILi8EEENSA_ILi32EEEEEENS5_IJS17_SC_EEEEEEEvNS4_8identityES10_S1B_vS1C_EENS_8epilogue10collective18CollectiveEpilogueINS1E_23Sm100TmaWarpSpecializedILi4ELi2ELi16ELb1ELb0EEEJSH_NS5_IJNSS_ISF_SC_EENSS_IS17_SC_EEEEESI_SJ_SI_SJ_NS1E_6fusion15FusionCallbacksIS1I_NS1M_17LinearCombinationISI_fSI_fLNS_15FloatRoundStyleE2EEESH_S1L_JEEENS4_5SM1004TMEM4LOAD26SM100_TMEM_LOAD_16dp128b8xENS4_13SM90_TMA_LOADES1B_NS4_17SM75_U32x4_LDSM_NENS4_14SM90_TMA_STOREES1B_NS4_17SM90_U32x4_STSM_NENS4_39AutoVectorizingCopyWithAssumedAlignmentILi128EEEEEEvvEEEEvNT_6ParamsE --------------------------
	.section	.nv.info._ZN7cutlass13device_kernelINS_4gemm6kernel13GemmUniversalIN4cute5tupleIJiiiiEEENS1_10collective13CollectiveMmaINS1_35MainloopSm100TmaUmmaWarpSpecializedILi4ELi2ELi4ENS5_IJNS4_1CILi2EEESB_NSA_ILi1EEEEEEEENS5_IJNSA_ILi64EEENSA_ILi128EEESF_EEENS_10tfloat32_tENS5_IJlSC_lEEESI_SJ_NS4_8TiledMMAINS4_8MMA_AtomIJNS4_17SM100_MMA_TF32_SSISI_SI_fLi64ELi128ELNS4_4UMMA5MajorE0ELSO_0ELNSN_7ScaleInE0ELSP_0EEEEEENS4_6LayoutINS5_IJSC_SC_SC_EEENS5_IJNSA_ILi0EEESU_SU_EEEEENS5_IJNS4_10UnderscoreESX_SX_EEEEENS4_23SM90_TMA_LOAD_MULTICASTENS4_14ComposedLayoutINS4_7SwizzleILi3ELi4ELi3EEENS4_18smem_ptr_flag_bitsILi32EEENSS_INS5_IJNSA_ILi8EEENSA_ILi32EEEEEENS5_IJS17_SC_EEEEEEEvNS4_8identityES10_S1B_vS1C_EENS_8epilogue10collective18CollectiveEpilogueINS1E_23Sm100TmaWarpSpecializedILi4ELi2ELi16ELb1ELb0EEEJSH_NS5_IJNSS_ISF_SC_EENSS_IS17_SC_EEEEESI_SJ_SI_SJ_NS1E_6fusion15FusionCallbacksIS1I_NS1M_17LinearCombinationISI_fSI_fLNS_15FloatRoundStyleE2EEESH_S1L_JEEENS4_5SM1004TMEM4LOAD26SM100_TMEM_LOAD_16dp128b8xENS4_13SM90_TMA_LOADES1B_NS4_17SM75_U32x4_LDSM_NENS4_14SM90_TMA_STOREES1B_NS4_17SM90_U32x4_STSM_NENS4_39AutoVectorizingCopyWithAssumedAlignmentILi128EEEEEEvvEEEEvNT_6ParamsE,"",@"SHT_CUDA_INFO"
	.sectionflags	@""
	.align	4


	//----- nvinfo : EIATTR_CUDA_API_VERSION
	.align		4
        /*0000*/ 	.byte	0x04, 0x37
        /*0002*/ 	.short	(.L_31 - .L_30)
.L_30:
        /*0004*/ 	.word	0x00000082


	//----- nvinfo : EIATTR_KPARAM_INFO
	.align		4
.L_31:
        /*0008*/ 	.byte	0x04, 0x17
        /*000a*/ 	.short	(.L_33 - .L_32)
.L_32:
        /*000c*/ 	.word	0x00000000
        /*0010*/ 	.short	0x0000
        /*0012*/ 	.short	0x0000
        /*0014*/ 	.byte	0x00, 0xf0, 0x01, 0x20


	//----- nvinfo : EIATTR_AT_ENTRY_FRAGMENTS
	.align		4
.L_33:
        /*0018*/ 	.byte	0x04, 0x4f
        /*001a*/ 	.short	(.L_35 - .L_34)


	//   ....[0]....
.L_34:
        /*001c*/ 	.word	0x00000006


	//----- nvinfo : EIATTR_RESERVED_SMEM_USED
	.align		4
.L_35:
        /*0020*/ 	.byte	0x01, 0x41
	.zero		2


	//----- nvinfo : EIATTR_SPARSE_MMA_MASK
	.align		4
        /*0024*/ 	.byte	0x03, 0x50
        /*0026*/ 	.short	0x0000


	//----- nvinfo : EIATTR_TCGEN05_1CTA_USED
	.align		4
        /*0028*/ 	.byte	0x01, 0x51
	.zero		2


	//----- nvinfo : EIATTR_MAXREG_COUNT
	.align		4
        /*002c*/ 	.byte	0x03, 0x1b
        /*002e*/ 	.short	0x00ff


	//----- nvinfo : EIATTR_NUM_BARRIERS
	.align		4
        /*0030*/ 	.byte	0x02, 0x4c
        /*0032*/ 	.byte	0x07
	.zero		1


	//----- nvinfo : EIATTR_EXTERNS
	.align		4
        /*0034*/ 	.byte	0x04, 0x0f
        /*0036*/ 	.short	(.L_37 - .L_36)


	//   ....[0]....
	.align		4
.L_36:
        /*0038*/ 	.word	index@(__assertfail)


	//----- nvinfo : EIATTR_MERCURY_ISA_VERSION
	.align		4
.L_37:
        /*003c*/ 	.byte	0x03, 0x5f
        /*003e*/ 	.short	0x0101


	//----- nvinfo : EIATTR_INT_WARP_WIDE_INSTR_OFFSETS
	.align		4
        /*0040*/ 	.byte	0x04, 0x31
        /*0042*/ 	.short	(.L_39 - .L_38)


	//   ....[0]....
.L_38:
        /*0044*/ 	.word	0x00004240


	//   ....[1]....
        /*0048*/ 	.word	0x00004270


	//   ....[2]....
        /*004c*/ 	.word	0x00004290


	//   ....[3]....
        /*0050*/ 	.word	0x00004dd0


	//   ....[4]....
        /*0054*/ 	.word	0x00004e40


	//   ....[5]....
        /*0058*/ 	.word	0x00004f20


	//   ....[6]....
        /*005c*/ 	.word	0x00004fa0


	//   ....[7]....
        /*0060*/ 	.word	0x000050a0


	//   ....[8]....
        /*0064*/ 	.word	0x00005120


	//   ....[9]....
        /*0068*/ 	.word	0x00005210


	//   ....[10]....
        /*006c*/ 	.word	0x000052c0


	//----- nvinfo : EIATTR_COOP_GROUP_MASK_REGIDS
	.align		4
.L_39:
        /*0070*/ 	.byte	0x04, 0x29
        /*0072*/ 	.short	(.L_41 - .L_40)


	//   ....[0]....
.L_40:
        /*0074*/ 	.word	0xffffffff


	//   ....[1]....
        /*0078*/ 	.word	0xffffffff


	//   ....[2]....
        /*007c*/ 	.word	0xffffffff


	//   ....[3]....
        /*0080*/ 	.word	0xffffffff


	//   ....[4]....
        /*0084*/ 	.word	0xffffffff


	//   ....[5]....
        /*0088*/ 	.word	0xffffffff


	//   ....[6]....
        /*008c*/ 	.word	0xffffffff


	//   ....[7]....
        /*0090*/ 	.word	0xffffffff


	//   ....[8]....
        /*0094*/ 	.word	0xffffffff


	//   ....[9]....
        /*0098*/ 	.word	0xffffffff


	//   ....[10]....
        /*009c*/ 	.word	0xffffffff


	//   ....[11]....
        /*00a0*/ 	.word	0xffffffff


	//   ....[12]....
        /*00a4*/ 	.word	0xffffffff


	//   ....[13]....
        /*00a8*/ 	.word	0xffffffff


	//----- nvinfo : EIATTR_COOP_GROUP_INSTR_OFFSETS
	.align		4
.L_41:
        /*00ac*/ 	.byte	0x04, 0x28
        /*00ae*/ 	.short	(.L_43 - .L_42)


	//   ....[0]....
.L_42:
        /*00b0*/ 	.word	0x00000080


	//   ....[1]....
        /*00b4*/ 	.word	0x000004f0


	//   ....[2]....
        /*00b8*/ 	.word	0x000006a0


	//   ....[3]....
        /*00bc*/ 	.word	0x00000840


	//   ....[4]....
        /*00c0*/ 	.word	0x00000940


	//   ....[5]....
        /*00c4*/ 	.word	0x00000ab0


	//   ....[6]....
        /*00c8*/ 	.word	0x00000c50


	//   ....[7]....
        /*00cc*/ 	.word	0x00000e00


	//   ....[8]....
        /*00d0*/ 	.word	0x000023c0


	//   ....[9]....
        /*00d4*/ 	.word	0x00003270


	//   ....[10]....
        /*00d8*/ 	.word	0x00003480


	//   ....[11]....
        /*00dc*/ 	.word	0x000034b0


	//   ....[12]....
        /*00e0*/ 	.word	0x00004120


	//   ....[13]....
        /*00e4*/ 	.word	0x00004350


	//----- nvinfo : EIATTR_VRC_CTA_INIT_COUNT
	.align		4
.L_43:
        /*00e8*/ 	.byte	0x02, 0x4a
        /*00ea*/ 	.byte	0x80
	.zero		1


	//----- nvinfo : EIATTR_SYSCALL_OFFSETS
	.align		4
        /*00ec*/ 	.byte	0x04, 0x46
        /*00ee*/ 	.short	(.L_45 - .L_44)


	//   ....[0]....
.L_44:
        /*00f0*/ 	.word	0x00005f60


	//   ....[1]....
        /*00f4*/ 	.word	0x00006050


	//   ....[2]....
        /*00f8*/ 	.word	0x000068f0


	//   ....[3]....
        /*00fc*/ 	.word	0x000072b0


	//   ....[4]....
        /*0100*/ 	.word	0x00007c20


	//   ....[5]....
        /*0104*/ 	.word	0x00008590


	//----- nvinfo : EIATTR_MBARRIER_INSTR_OFFSETS
	.align		4
.L_45:
        /*0108*/ 	.byte	0x04, 0x39
        /*010a*/ 	.short	(.L_47 - .L_46)


	//   ....[0]....
.L_46:
        /*010c*/ 	.word	0x00000610
        /*0110*/ 	.word	0x000000ff
        /*0114*/ 	.word	0x00000000
        /*0118*/ 	.short	0x0100
        /*011a*/ 	.byte	0x04
	.zero		1


	//   ....[1]....
        /*011c*/ 	.word	0x00000620
        /*0120*/ 	.word	0x000000ff
        /*0124*/ 	.word	0x00000020
        /*0128*/ 	.short	0x0100
        /*012a*/ 	.byte	0x04
	.zero		1


	//   ....[2]....
        /*012c*/ 	.word	0x00000630
        /*0130*/ 	.word	0x000000ff
        /*0134*/ 	.word	0x00000008
        /*0138*/ 	.short	0x0100
        /*013a*/ 	.byte	0x04
	.zero		1


	//   ....[3]....
        /*013c*/ 	.word	0x00000640
        /*0140*/ 	.word	0x000000ff
        /*0144*/ 	.word	0x00000028
        /*0148*/ 	.short	0x0100
        /*014a*/ 	.byte	0x04
	.zero		1


	//   ....[4]....
        /*014c*/ 	.word	0x00000650
        /*0150*/ 	.word	0x000000ff
        /*0154*/ 	.word	0x00000010
        /*0158*/ 	.short	0x0100
        /*015a*/ 	.byte	0x04
	.zero		1


	//   ....[5]....
        /*015c*/ 	.word	0x00000660
        /*0160*/ 	.word	0x000000ff
        /*0164*/ 	.word	0x00000030
        /*0168*/ 	.short	0x0100
        /*016a*/ 	.byte	0x04
	.zero		1


	//   ....[6]....
        /*016c*/ 	.word	0x00000670
        /*0170*/ 	.word	0x000000ff
        /*0174*/ 	.word	0x00000018
        /*0178*/ 	.short	0x0100
        /*017a*/ 	.byte	0x04
	.zero		1


	//   ....[7]....
        /*017c*/ 	.word	0x00000680
        /*0180*/ 	.word	0x000000ff
        /*0184*/ 	.word	0x00000038
        /*0188*/ 	.short	0x0100
        /*018a*/ 	.byte	0x04
	.zero		1


	//   ....[8]....
        /*018c*/ 	.word	0x000007b0
        /*0190*/ 	.word	0x000000ff
        /*0194*/ 	.word	0x00000040
        /*0198*/ 	.short	0x0100
        /*019a*/ 	.byte	0x04
	.zero		1


	//   ....[9]....
        /*019c*/ 	.word	0x000007c0
        /*01a0*/ 	.word	0x000000ff
        /*01a4*/ 	.word	0x00000060
        /*01a8*/ 	.short	0x0100
        /*01aa*/ 	.byte	0x04
	.zero		1


	//   ....[10]....
        /*01ac*/ 	.word	0x000007d0
        /*01b0*/ 	.word	0x000000ff
        /*01b4*/ 	.word	0x00000048
        /*01b8*/ 	.short	0x0100
        /*01ba*/ 	.byte	0x04
	.zero		1


	//   ....[11]....
        /*01bc*/ 	.word	0x000007e0
        /*01c0*/ 	.word	0x000000ff
        /*01c4*/ 	.word	0x00000068
        /*01c8*/ 	.short	0x0100
        /*01ca*/ 	.byte	0x04
	.zero		1


	//   ....[12]....
        /*01cc*/ 	.word	0x000007f0
        /*01d0*/ 	.word	0x000000ff
        /*01d4*/ 	.word	0x00000050
        /*01d8*/ 	.short	0x0100
        /*01da*/ 	.byte	0x04
	.zero		1


	//   ....[13]....
        /*01dc*/ 	.word	0x00000800
        /*01e0*/ 	.word	0x000000ff
        /*01e4*/ 	.word	0x00000070
        /*01e8*/ 	.short	0x0100
        /*01ea*/ 	.byte	0x04
	.zero		1


	//   ....[14]....
        /*01ec*/ 	.word	0x00000810
        /*01f0*/ 	.word	0x000000ff
        /*01f4*/ 	.word	0x00000058
        /*01f8*/ 	.short	0x0100
        /*01fa*/ 	.byte	0x04
	.zero		1


	//   ....[15]....
        /*01fc*/ 	.word	0x00000820
        /*0200*/ 	.word	0x000000ff
        /*0204*/ 	.word	0x00000078
        /*0208*/ 	.short	0x0100
        /*020a*/ 	.byte	0x04
	.zero		1


	//   ....[16]....
        /*020c*/ 	.word	0x00000910
        /*0210*/ 	.word	0x000000ff
        /*0214*/ 	.word	0x00000080
        /*0218*/ 	.short	0x0100
        /*021a*/ 	.byte	0x06
	.zero		1


	//   ....[17]....
        /*021c*/ 	.word	0x00000920
        /*0220*/ 	.word	0x000000ff
        /*0224*/ 	.word	0x00000088
        /*0228*/ 	.short	0x0100
        /*022a*/ 	.byte	0x06
	.zero		1


	//   ....[18]....
        /*022c*/ 	.word	0x00000a60
        /*0230*/ 	.word	0x000000ff
        /*0234*/ 	.word	0x00000090
        /*0238*/ 	.short	0x0100
        /*023a*/ 	.byte	0x06
	.zero		1


	//   ....[19]....
        /*023c*/ 	.word	0x00000a70
        /*0240*/ 	.word	0x000000ff
        /*0244*/ 	.word	0x000000a0
        /*0248*/ 	.short	0x0100
        /*024a*/ 	.byte	0x06
	.zero		1


	//   ....[20]....
        /*024c*/ 	.word	0x00000a80
        /*0250*/ 	.word	0x000000ff
        /*0254*/ 	.word	0x00000098
        /*0258*/ 	.short	0x0100
        /*025a*/ 	.byte	0x06
	.zero		1


	//   ....[21]....
        /*025c*/ 	.word	0x00000a90
        /*0260*/ 	.word	0x000000ff
        /*0264*/ 	.word	0x000000a8
        /*0268*/ 	.short	0x0100
        /*026a*/ 	.byte	0x06
	.zero		1


	//   ....[22]....
        /*026c*/ 	.word	0x00000bc0
        /*0270*/ 	.word	0x000000ff
        /*0274*/ 	.word	0x000000b0
        /*0278*/ 	.short	0x0100
        /*027a*/ 	.byte	0x04
	.zero		1


	//   ....[23]....
        /*027c*/ 	.word	0x00000bd0
        /*0280*/ 	.word	0x000000ff
        /*0284*/ 	.word	0x000000d0
        /*0288*/ 	.short	0x0100
        /*028a*/ 	.byte	0x04
	.zero		1


	//   ....[24]....
        /*028c*/ 	.word	0x00000be0
        /*0290*/ 	.word	0x000000ff
        /*0294*/ 	.word	0x000000b8
        /*0298*/ 	.short	0x0100
        /*029a*/ 	.byte	0x04
	.zero		1


	//   ....[25]....
        /*029c*/ 	.word	0x00000bf0
        /*02a0*/ 	.word	0x000000ff
        /*02a4*/ 	.word	0x000000d8
        /*02a8*/ 	.short	0x0100
        /*02aa*/ 	.byte	0x04
	.zero		1


	//   ....[26]....
        /*02ac*/ 	.word	0x00000c00
        /*02b0*/ 	.word	0x000000ff
        /*02b4*/ 	.word	0x000000c0
        /*02b8*/ 	.short	0x0100
        /*02ba*/ 	.byte	0x04
	.zero		1


	//   ....[27]....
        /*02bc*/ 	.word	0x00000c10
        /*02c0*/ 	.word	0x000000ff
        /*02c4*/ 	.word	0x000000e0
        /*02c8*/ 	.short	0x0100
        /*02ca*/ 	.byte	0x04
	.zero		1


	//   ....[28]....
        /*02cc*/ 	.word	0x00000c20
        /*02d0*/ 	.word	0x000000ff
        /*02d4*/ 	.word	0x000000c8
        /*02d8*/ 	.short	0x0100
        /*02da*/ 	.byte	0x04
	.zero		1


	//   ....[29]....
        /*02dc*/ 	.word	0x00000c30
        /*02e0*/ 	.word	0x000000ff
        /*02e4*/ 	.word	0x000000e8
        /*02e8*/ 	.short	0x0100
        /*02ea*/ 	.byte	0x04
	.zero		1


	//   ....[30]....
        /*02ec*/ 	.word	0x00000d20
        /*02f0*/ 	.word	0x000000ff
        /*02f4*/ 	.word	0x000000f0
        /*02f8*/ 	.short	0x0100
        /*02fa*/ 	.byte	0x04
	.zero		1


	//   ....[31]....
        /*02fc*/ 	.word	0x00000d30
        /*0300*/ 	.word	0x000000ff
        /*0304*/ 	.word	0x00000100
        /*0308*/ 	.short	0x0100
        /*030a*/ 	.byte	0x04
	.zero		1


	//   ....[32]....
        /*030c*/ 	.word	0x00000d40
        /*0310*/ 	.word	0x000000ff
        /*0314*/ 	.word	0x000000f8
        /*0318*/ 	.short	0x0100
        /*031a*/ 	.byte	0x04
	.zero		1


	//   ....[33]....
        /*031c*/ 	.word	0x00000d50
        /*0320*/ 	.word	0x000000ff
        /*0324*/ 	.word	0x00000108
        /*0328*/ 	.short	0x0100
        /*032a*/ 	.byte	0x04
	.zero		1


	//   ....[34]....
        /*032c*/ 	.word	0x000019d0
        /*0330*/ 	.word	0x00000000
        /*0334*/ 	.word	0x00000100
        /*0338*/ 	.short	0x010a
        /*033a*/ 	.byte	0xff
	.zero		1


	//   ....[35]....
        /*033c*/ 	.word	0x00001a00
        /*0340*/ 	.word	0x00000000
        /*0344*/ 	.word	0x000000f0
        /*0348*/ 	.short	0x0101
        /*034a*/ 	.byte	0xff
	.zero		1


	//   ....[36]....
        /*034c*/ 	.word	0x00001ae0
        /*0350*/ 	.word	0x000000ff
        /*0354*/ 	.word	0x00000020
        /*0358*/ 	.short	0x010a
        /*035a*/ 	.byte	0x04
	.zero		1


	//   ....[37]....
        /*035c*/ 	.word	0x00001b60
        /*0360*/ 	.word	0x000000ff
        /*0364*/ 	.word	0x00000020
        /*0368*/ 	.short	0x010a
        /*036a*/ 	.byte	0x21
	.zero		1


	//   ....[38]....
        /*036c*/ 	.word	0x00001ca0
        /*0370*/ 	.word	0x000000ff
        /*0374*/ 	.word	0x00000020
        /*0378*/ 	.short	0x010a
        /*037a*/ 	.byte	0x04
	.zero		1


	//   ....[39]....
        /*037c*/ 	.word	0x00001f50
        /*0380*/ 	.word	0x000000ff
        /*0384*/ 	.word	0x00000088
        /*0388*/ 	.short	0x0101
        /*038a*/ 	.byte	0x15
	.zero		1


	//   ....[40]....
        /*038c*/ 	.word	0x00001f70
        /*0390*/ 	.word	0x000000ff
        /*0394*/ 	.word	0x00000020
        /*0398*/ 	.short	0x010a
        /*039a*/ 	.byte	0x04
	.zero		1


	//   ....[41]....
        /*039c*/ 	.word	0x00001ff0
        /*03a0*/ 	.word	0x000000ff
        /*03a4*/ 	.word	0x00000020
        /*03a8*/ 	.short	0x010a
        /*03aa*/ 	.byte	0x21
	.zero		1


	//   ....[42]....
        /*03ac*/ 	.word	0x00002130
        /*03b0*/ 	.word	0x000000ff
        /*03b4*/ 	.word	0x00000020
        /*03b8*/ 	.short	0x010a
        /*03ba*/ 	.byte	0x04
	.zero		1


	//   ....[43]....
        /*03bc*/ 	.word	0x000023f0
        /*03c0*/ 	.word	0x00000003
        /*03c4*/ 	.word	0x00000090
        /*03c8*/ 	.short	0x010a
        /*03ca*/ 	.byte	0xff
	.zero		1


	//   ....[44]....
        /*03cc*/ 	.word	0x00002540
        /*03d0*/ 	.word	0x00000000
        /*03d4*/ 	.word	0x00000000
        /*03d8*/ 	.short	0x0101
        /*03da*/ 	.byte	0xff
	.zero		1


	//   ....[45]....
        /*03dc*/ 	.word	0x00002af0
        /*03e0*/ 	.word	0x000000ff
        /*03e4*/ 	.word	0x00000000
        /*03e8*/ 	.short	0x010a
        /*03ea*/ 	.byte	0x04
	.zero		1


	//   ....[46]....
        /*03ec*/ 	.word	0x00002b80
        /*03f0*/ 	.word	0x000000ff
        /*03f4*/ 	.word	0x00000000
        /*03f8*/ 	.short	0x010a
        /*03fa*/ 	.byte	0x05
	.zero		1


	//   ....[47]....
        /*03fc*/ 	.word	0x00002c10
        /*0400*/ 	.word	0x000000ff
        /*0404*/ 	.word	0x00000000
        /*0408*/ 	.short	0x010a
        /*040a*/ 	.byte	0x05
	.zero		1


	//   ....[48]....
        /*040c*/ 	.word	0x00002cb0
        /*0410*/ 	.word	0x00000000
        /*0414*/ 	.word	0x00000000
        /*0418*/ 	.short	0x010a
        /*041a*/ 	.byte	0xff
	.zero		1


	//   ....[49]....
        /*041c*/ 	.word	0x00002dd0
        /*0420*/ 	.word	0x00000002
        /*0424*/ 	.word	0x000000f0
        /*0428*/ 	.short	0x010a
        /*042a*/ 	.byte	0xff
	.zero		1


	//   ....[50]....
        /*042c*/ 	.word	0x00002e40
        /*0430*/ 	.word	0x00000002
        /*0434*/ 	.word	0x00000000
        /*0438*/ 	.short	0x0101
        /*043a*/ 	.byte	0xff
	.zero		1


	//   ....[51]....
        /*043c*/ 	.word	0x00002e60
        /*0440*/ 	.word	0x000000ff
        /*0444*/ 	.word	0x000000a0
        /*0448*/ 	.short	0x010a
        /*044a*/ 	.byte	0x04
	.zero		1


	//   ....[52]....
        /*044c*/ 	.word	0x00002f80
        /*0450*/ 	.word	0x00000002
        /*0454*/ 	.word	0x00000090
        /*0458*/ 	.short	0x010a
        /*045a*/ 	.byte	0xff
	.zero		1


	//   ....[53]....
        /*045c*/ 	.word	0x00003080
        /*0460*/ 	.word	0x00000002
        /*0464*/ 	.word	0x00000000
        /*0468*/ 	.short	0x0101
        /*046a*/ 	.byte	0xff
	.zero		1


	//   ....[54]....
        /*046c*/ 	.word	0x00003110
        /*0470*/ 	.word	0x000000ff
        /*0474*/ 	.word	0x000000a0
        /*0478*/ 	.short	0x0106
        /*047a*/ 	.byte	0x04
	.zero		1


	//   ....[55]....
        /*047c*/ 	.word	0x00003130
        /*0480*/ 	.word	0x000000ff
        /*0484*/ 	.word	0x000000a0
        /*0488*/ 	.short	0x010a
        /*048a*/ 	.byte	0x04
	.zero		1


	//   ....[56]....
        /*048c*/ 	.word	0x000031c0
        /*0490*/ 	.word	0x000000ff
        /*0494*/ 	.word	0x000000a0
        /*0498*/ 	.short	0x0106
        /*049a*/ 	.byte	0x07
	.zero		1


	//   ....[57]....
        /*049c*/ 	.word	0x00003200
        /*04a0*/ 	.word	0x00000000
        /*04a4*/ 	.word	0x000000a0
        /*04a8*/ 	.short	0x010a
        /*04aa*/ 	.byte	0xff
	.zero		1


	//   ....[58]....
        /*04ac*/ 	.word	0x000037d0
        /*04b0*/ 	.word	0x00000000
        /*04b4*/ 	.word	0x00000090
        /*04b8*/ 	.short	0x010a
        /*04ba*/ 	.byte	0xff
	.zero		1


	//   ....[59]....
        /*04bc*/ 	.word	0x000038d0
        /*04c0*/ 	.word	0x00000003
        /*04c4*/ 	.word	0x00000000
        /*04c8*/ 	.short	0x0101
        /*04ca*/ 	.byte	0xff
	.zero		1


	//   ....[60]....
        /*04cc*/ 	.word	0x000038e0
        /*04d0*/ 	.word	0x000000ff
        /*04d4*/ 	.word	0x00000000
        /*04d8*/ 	.short	0x010a
        /*04da*/ 	.byte	0x04
	.zero		1


	//   ....[61]....
        /*04dc*/ 	.word	0x00003960
        /*04e0*/ 	.word	0x000000ff
        /*04e4*/ 	.word	0x000000d0
        /*04e8*/ 	.short	0x010a
        /*04ea*/ 	.byte	0x2e
	.zero		1


	//   ....[62]....
        /*04ec*/ 	.word	0x00003a40
        /*04f0*/ 	.word	0x000000ff
        /*04f4*/ 	.word	0x00000000
        /*04f8*/ 	.short	0x010a
        /*04fa*/ 	.byte	0x07
	.zero		1


	//   ....[63]....
        /*04fc*/ 	.word	0x00003b80
        /*0500*/ 	.word	0x000000ff
        /*0504*/ 	.word	0x00000000
        /*0508*/ 	.short	0x010a
        /*050a*/ 	.byte	0x04
	.zero		1


	//   ....[64]....
        /*050c*/ 	.word	0x00003f50
        /*0510*/ 	.word	0x000000ff
        /*0514*/ 	.word	0x00000000
        /*0518*/ 	.short	0x010a
        /*051a*/ 	.byte	0x04
	.zero		1


	//   ....[65]....
        /*051c*/ 	.word	0x00003fe0
        /*0520*/ 	.word	0x000000ff
        /*0524*/ 	.word	0x00000000
        /*0528*/ 	.short	0x010a
        /*052a*/ 	.byte	0x05
	.zero		1


	//   ....[66]....
        /*052c*/ 	.word	0x00004070
        /*0530*/ 	.word	0x000000ff
        /*0534*/ 	.word	0x00000000
        /*0538*/ 	.short	0x010a
        /*053a*/ 	.byte	0x05
	.zero		1


	//   ....[67]....
        /*053c*/ 	.word	0x00004100
        /*0540*/ 	.word	0x000000ff
        /*0544*/ 	.word	0x00000000
        /*0548*/ 	.short	0x010a
        /*054a*/ 	.byte	0x04
	.zero		1


	//   ....[68]....
        /*054c*/ 	.word	0x000045d0
        /*0550*/ 	.word	0x0000000c
        /*0554*/ 	.word	0x00000090
        /*0558*/ 	.short	0x010a
        /*055a*/ 	.byte	0xff
	.zero		1


	//   ....[69]....
        /*055c*/ 	.word	0x00004740
        /*0560*/ 	.word	0x00000000
        /*0564*/ 	.word	0x00000000
        /*0568*/ 	.short	0x0101
        /*056a*/ 	.byte	0xff
	.zero		1


	//   ....[70]....
        /*056c*/ 	.word	0x00004bd0
        /*0570*/ 	.word	0x000000ff
        /*0574*/ 	.word	0x00000088
        /*0578*/ 	.short	0x010a
        /*057a*/ 	.byte	0x15
	.zero		1


	//   ....[71]....
        /*057c*/ 	.word	0x00004d50
        /*0580*/ 	.word	0x000000ff
        /*0584*/ 	.word	0x00000060
        /*0588*/ 	.short	0x010a
        /*058a*/ 	.byte	0x15
	.zero		1


	//   ....[72]....
        /*058c*/ 	.word	0x00004ed0
        /*0590*/ 	.word	0x000000ff
        /*0594*/ 	.word	0x00000040
        /*0598*/ 	.short	0x010b
        /*059a*/ 	.byte	0x15
	.zero		1


	//   ....[73]....
        /*059c*/ 	.word	0x00004ee0
        /*05a0*/ 	.word	0x000000ff
        /*05a4*/ 	.word	0x00000000
        /*05a8*/ 	.short	0x0101
        /*05aa*/ 	.byte	0x06
	.zero		1


	//   ....[74]....
        /*05ac*/ 	.word	0x00004ef0
        /*05b0*/ 	.word	0x000000ff
        /*05b4*/ 	.word	0x00000068
        /*05b8*/ 	.short	0x010a
        /*05ba*/ 	.byte	0x15
	.zero		1


	//   ....[75]....
        /*05bc*/ 	.word	0x00005050
        /*05c0*/ 	.word	0x000000ff
        /*05c4*/ 	.word	0x00000048
        /*05c8*/ 	.short	0x010b
        /*05ca*/ 	.byte	0x15
	.zero		1


	//   ....[76]....
        /*05cc*/ 	.word	0x00005060
        /*05d0*/ 	.word	0x000000ff
        /*05d4*/ 	.word	0x00000000
        /*05d8*/ 	.short	0x0101
        /*05da*/ 	.byte	0x06
	.zero		1


	//   ....[77]....
        /*05dc*/ 	.word	0x00005070
        /*05e0*/ 	.word	0x000000ff
        /*05e4*/ 	.word	0x00000070
        /*05e8*/ 	.short	0x010a
        /*05ea*/ 	.byte	0x15
	.zero		1


	//   ....[78]....
        /*05ec*/ 	.word	0x000051c0
        /*05f0*/ 	.word	0x000000ff
        /*05f4*/ 	.word	0x00000050
        /*05f8*/ 	.short	0x010b
        /*05fa*/ 	.byte	0x15
	.zero		1


	//   ....[79]....
        /*05fc*/ 	.word	0x000051d0
        /*0600*/ 	.word	0x000000ff
        /*0604*/ 	.word	0x00000000
        /*0608*/ 	.short	0x0101
        /*060a*/ 	.byte	0x06
	.zero		1


	//   ....[80]....
        /*060c*/ 	.word	0x000051e0
        /*0610*/ 	.word	0x000000ff
        /*0614*/ 	.word	0x00000078
        /*0618*/ 	.short	0x010a
        /*061a*/ 	.byte	0x15
	.zero		1


	//   ....[81]....
        /*061c*/ 	.word	0x000053d0
        /*0620*/ 	.word	0x000000ff
        /*0624*/ 	.word	0x00000058
        /*0628*/ 	.short	0x010b
        /*062a*/ 	.byte	0x15
	.zero		1


	//   ....[82]....
        /*062c*/ 	.word	0x000053e0
        /*0630*/ 	.word	0x000000ff
        /*0634*/ 	.word	0x00000000
        /*0638*/ 	.short	0x0101
        /*063a*/ 	.byte	0x25
	.zero		1


	//   ....[83]....
        /*063c*/ 	.word	0x00005410
        /*0640*/ 	.word	0x000000ff
        /*0644*/ 	.word	0x00000060
        /*0648*/ 	.short	0x010a
        /*064a*/ 	.byte	0x15
	.zero		1


	//   ....[84]....
        /*064c*/ 	.word	0x00005430
        /*0650*/ 	.word	0x000000ff
        /*0654*/ 	.word	0x00000068
        /*0658*/ 	.short	0x010a
        /*065a*/ 	.byte	0x15
	.zero		1


	//   ....[85]....
        /*065c*/ 	.word	0x00005450
        /*0660*/ 	.word	0x000000ff
        /*0664*/ 	.word	0x00000070
        /*0668*/ 	.short	0x010a
        /*066a*/ 	.byte	0x15
	.zero		1


	//   ....[86]....
        /*066c*/ 	.word	0x00005490
        /*0670*/ 	.word	0x00000000
        /*0674*/ 	.word	0x00000078
        /*0678*/ 	.short	0x010a
        /*067a*/ 	.byte	0xff
	.zero		1


	//   ....[87]....
        /*067c*/ 	.word	0x000057f0
        /*0680*/ 	.word	0x00000003
        /*0684*/ 	.word	0x00000090
        /*0688*/ 	.short	0x010a
        /*068a*/ 	.byte	0xff
	.zero		1


	//   ....[88]....
        /*068c*/ 	.word	0x00005970
        /*0690*/ 	.word	0x00000000
        /*0694*/ 	.word	0x00000000
        /*0698*/ 	.short	0x0101
        /*069a*/ 	.byte	0xff
	.zero		1


	//   ....[89]....
        /*069c*/ 	.word	0x00006510
        /*06a0*/ 	.word	0x000000ff
        /*06a4*/ 	.word	0x00000040
        /*06a8*/ 	.short	0x010a
        /*06aa*/ 	.byte	0x2c
	.zero		1


	//   ....[90]....
        /*06ac*/ 	.word	0x00006550
        /*06b0*/ 	.word	0x0000001a
        /*06b4*/ 	.word	0x000000b0
        /*06b8*/ 	.short	0x010a
        /*06ba*/ 	.byte	0xff
	.zero		1


	//   ....[91]....
        /*06bc*/ 	.word	0x000066d0
        /*06c0*/ 	.word	0x000000ff
        /*06c4*/ 	.word	0x00000040
        /*06c8*/ 	.short	0x010a
        /*06ca*/ 	.byte	0x2c
	.zero		1


	//   ....[92]....
        /*06cc*/ 	.word	0x000067d0
        /*06d0*/ 	.word	0x0000001a
        /*06d4*/ 	.word	0x000000b0
        /*06d8*/ 	.short	0x010a
        /*06da*/ 	.byte	0xff
	.zero		1


	//   ....[93]....
        /*06dc*/ 	.word	0x00006fd0
        /*06e0*/ 	.word	0x00000000
        /*06e4*/ 	.word	0x00000000
        /*06e8*/ 	.short	0x0101
        /*06ea*/ 	.byte	0xff
	.zero		1


	//   ....[94]....
        /*06ec*/ 	.word	0x00006fe0
        /*06f0*/ 	.word	0x00000002
        /*06f4*/ 	.word	0x00000040
        /*06f8*/ 	.short	0x010a
        /*06fa*/ 	.byte	0xff
	.zero		1


	//   ....[95]....
        /*06fc*/ 	.word	0x000070b0
        /*0700*/ 	.word	0x00000002
        /*0704*/ 	.word	0x00000040
        /*0708*/ 	.short	0x010a
        /*070a*/ 	.byte	0xff
	.zero		1


	//   ....[96]....
        /*070c*/ 	.word	0x00007940
        /*0710*/ 	.word	0x00000015
        /*0714*/ 	.word	0x00000000
        /*0718*/ 	.short	0x0101
        /*071a*/ 	.byte	0xff
	.zero		1


	//   ....[97]....
        /*071c*/ 	.word	0x00007960
        /*0720*/ 	.word	0x00000000
        /*0724*/ 	.word	0x00000040
        /*0728*/ 	.short	0x010a
        /*072a*/ 	.byte	0xff
	.zero		1


	//   ....[98]....
        /*072c*/ 	.word	0x00007a20
        /*0730*/ 	.word	0x00000000
        /*0734*/ 	.word	0x00000040
        /*0738*/ 	.short	0x010a
        /*073a*/ 	.byte	0xff
	.zero		1


	//   ....[99]....
        /*073c*/ 	.word	0x000082b0
        /*0740*/ 	.word	0x00000015
        /*0744*/ 	.word	0x00000000
        /*0748*/ 	.short	0x0101
        /*074a*/ 	.byte	0xff
	.zero		1


	//   ....[100]....
        /*074c*/ 	.word	0x000082d0
        /*0750*/ 	.word	0x00000002
        /*0754*/ 	.word	0x00000040
        /*0758*/ 	.short	0x010a
        /*075a*/ 	.byte	0xff
	.zero		1


	//   ....[101]....
        /*075c*/ 	.word	0x00008390
        /*0760*/ 	.word	0x00000002
        /*0764*/ 	.word	0x00000040
        /*0768*/ 	.short	0x010a
        /*076a*/ 	.byte	0xff
	.zero		1


	//   ....[102]....
        /*076c*/ 	.word	0x00008960
        /*0770*/ 	.word	0x000000ff
        /*0774*/ 	.word	0x00000000
        /*0778*/ 	.short	0x0101
        /*077a*/ 	.byte	0x04
	.zero		1


	//   ....[103]....
        /*077c*/ 	.word	0x00008c80
        /*0780*/ 	.word	0x00000000
        /*0784*/ 	.word	0x00000000
        /*0788*/ 	.short	0x0101
        /*078a*/ 	.byte	0xff
	.zero		1


	//   ....[104]....
        /*078c*/ 	.word	0x00008f10
        /*0790*/ 	.word	0x000000ff
        /*0794*/ 	.word	0x00000000
        /*0798*/ 	.short	0x0101
        /*079a*/ 	.byte	0x04
	.zero		1


	//   ....[105]....
        /*079c*/ 	.word	0x00008f30
        /*07a0*/ 	.word	0x00000000
        /*07a4*/ 	.word	0x00000100
        /*07a8*/ 	.short	0x010a
        /*07aa*/ 	.byte	0xff
	.zero		1


	//   ....[106]....
        /*07ac*/ 	.word	0x00008f90
        /*07b0*/ 	.word	0x00000000
        /*07b4*/ 	.word	0x00000020
        /*07b8*/ 	.short	0x010a
        /*07ba*/ 	.byte	0xff
	.zero		1


	//   ....[107]....
        /*07bc*/ 	.word	0x00008ff0
        /*07c0*/ 	.word	0x00000000
        /*07c4*/ 	.word	0x00000020
        /*07c8*/ 	.short	0x010a
        /*07ca*/ 	.byte	0xff
	.zero		1


	//   ....[108]....
        /*07cc*/ 	.word	0x00009040
        /*07d0*/ 	.word	0x00000003
        /*07d4*/ 	.word	0x00000090
        /*07d8*/ 	.short	0x010a
        /*07da*/ 	.byte	0xff
	.zero		1


	//   ....[109]....
        /*07dc*/ 	.word	0x000090a0
        /*07e0*/ 	.word	0x00000000
        /*07e4*/ 	.word	0x00000000
        /*07e8*/ 	.short	0x010a
        /*07ea*/ 	.byte	0xff
	.zero		1


	//   ....[110]....
        /*07ec*/ 	.word	0x00009100
        /*07f0*/ 	.word	0x00000000
        /*07f4*/ 	.word	0x00000000
        /*07f8*/ 	.short	0x010a
        /*07fa*/ 	.byte	0xff
	.zero		1


	//   ....[111]....
        /*07fc*/ 	.word	0x00009160
        /*0800*/ 	.word	0x00000000
        /*0804*/ 	.word	0x00000000
        /*0808*/ 	.short	0x010a
        /*080a*/ 	.byte	0xff
	.zero		1


	//   ....[112]....
        /*080c*/ 	.word	0x000091b0
        /*0810*/ 	.word	0x00000002
        /*0814*/ 	.word	0x000000f0
        /*0818*/ 	.short	0x010a
        /*081a*/ 	.byte	0xff
	.zero		1


	//   ....[113]....
        /*081c*/ 	.word	0x00009210
        /*0820*/ 	.word	0x00000002
        /*0824*/ 	.word	0x000000a0
        /*0828*/ 	.short	0x010a
        /*082a*/ 	.byte	0xff
	.zero		1


	//   ....[114]....
        /*082c*/ 	.word	0x00009260
        /*0830*/ 	.word	0x00000002
        /*0834*/ 	.word	0x00000090
        /*0838*/ 	.short	0x010a
        /*083a*/ 	.byte	0xff
	.zero		1


	//   ....[115]....
        /*083c*/ 	.word	0x000092c0
        /*0840*/ 	.word	0x00000000
        /*0844*/ 	.word	0x000000a0
        /*0848*/ 	.short	0x010a
        /*084a*/ 	.byte	0xff
	.zero		1


	//   ....[116]....
        /*084c*/ 	.word	0x00009310
        /*0850*/ 	.word	0x00000000
        /*0854*/ 	.word	0x00000090
        /*0858*/ 	.short	0x010a
        /*085a*/ 	.byte	0xff
	.zero		1


	//   ....[117]....
        /*085c*/ 	.word	0x00009370
        /*0860*/ 	.word	0x00000002
        /*0864*/ 	.word	0x000000d0
        /*0868*/ 	.short	0x010a
        /*086a*/ 	.byte	0xff
	.zero		1


	//   ....[118]....
        /*086c*/ 	.word	0x000093d0
        /*0870*/ 	.word	0x00000000
        /*0874*/ 	.word	0x00000000
        /*0878*/ 	.short	0x010a
        /*087a*/ 	.byte	0xff
	.zero		1


	//   ....[119]....
        /*087c*/ 	.word	0x00009430
        /*0880*/ 	.word	0x00000000
        /*0884*/ 	.word	0x00000000
        /*0888*/ 	.short	0x010a
        /*088a*/ 	.byte	0xff
	.zero		1


	//   ....[120]....
        /*088c*/ 	.word	0x00009490
        /*0890*/ 	.word	0x00000000
        /*0894*/ 	.word	0x00000000
        /*0898*/ 	.short	0x010a
        /*089a*/ 	.byte	0xff
	.zero		1


	//   ....[121]....
        /*089c*/ 	.word	0x000094f0
        /*08a0*/ 	.word	0x00000000
        /*08a4*/ 	.word	0x00000000
        /*08a8*/ 	.short	0x010a
        /*08aa*/ 	.byte	0xff
	.zero		1


	//   ....[122]....
        /*08ac*/ 	.word	0x00009550
        /*08b0*/ 	.word	0x00000000
        /*08b4*/ 	.word	0x00000000
        /*08b8*/ 	.short	0x010a
        /*08ba*/ 	.byte	0xff
	.zero		1


	//   ....[123]....
        /*08bc*/ 	.word	0x000095a0
        /*08c0*/ 	.word	0x0000000c
        /*08c4*/ 	.word	0x00000090
        /*08c8*/ 	.short	0x010a
        /*08ca*/ 	.byte	0xff
	.zero		1


	//   ....[124]....
        /*08cc*/ 	.word	0x00009600
        /*08d0*/ 	.word	0x00000000
        /*08d4*/ 	.word	0x00000088
        /*08d8*/ 	.short	0x010a
        /*08da*/ 	.byte	0xff
	.zero		1


	//   ....[125]....
        /*08dc*/ 	.word	0x00009660
        /*08e0*/ 	.word	0x00000000
        /*08e4*/ 	.word	0x00000060
        /*08e8*/ 	.short	0x010a
        /*08ea*/ 	.byte	0xff
	.zero		1


	//   ....[126]....
        /*08ec*/ 	.word	0x000096c0
        /*08f0*/ 	.word	0x00000000
        /*08f4*/ 	.word	0x00000068
        /*08f8*/ 	.short	0x010a
        /*08fa*/ 	.byte	0xff
	.zero		1


	//   ....[127]....
        /*08fc*/ 	.word	0x00009720
        /*0900*/ 	.word	0x00000000
        /*0904*/ 	.word	0x00000070
        /*0908*/ 	.short	0x010a
        /*090a*/ 	.byte	0xff
	.zero		1


	//   ....[128]....
        /*090c*/ 	.word	0x00009780
        /*0910*/ 	.word	0x00000000
        /*0914*/ 	.word	0x00000078
        /*0918*/ 	.short	0x010a
        /*091a*/ 	.byte	0xff
	.zero		1


	//   ....[129]....
        /*091c*/ 	.word	0x000097e0
        /*0920*/ 	.word	0x00000000
        /*0924*/ 	.word	0x00000060
        /*0928*/ 	.short	0x010a
        /*092a*/ 	.byte	0xff
	.zero		1


	//   ....[130]....
        /*092c*/ 	.word	0x00009840
        /*0930*/ 	.word	0x00000000
        /*0934*/ 	.word	0x00000068
        /*0938*/ 	.short	0x010a
        /*093a*/ 	.byte	0xff
	.zero		1


	//   ....[131]....
        /*093c*/ 	.word	0x000098a0
        /*0940*/ 	.word	0x00000000
        /*0944*/ 	.word	0x00000070
        /*0948*/ 	.short	0x010a
        /*094a*/ 	.byte	0xff
	.zero		1


	//   ....[132]....
        /*094c*/ 	.word	0x000098f0
        /*0950*/ 	.word	0x00000003
        /*0954*/ 	.word	0x00000090
        /*0958*/ 	.short	0x010a
        /*095a*/ 	.byte	0xff
	.zero		1


	//   ....[133]....
        /*095c*/ 	.word	0x00009950
        /*0960*/ 	.word	0x00000000
        /*0964*/ 	.word	0x00000040
        /*0968*/ 	.short	0x010a
        /*096a*/ 	.byte	0xff
	.zero		1


	//   ....[134]....
        /*096c*/ 	.word	0x000099a0
        /*0970*/ 	.word	0x0000001a
        /*0974*/ 	.word	0x000000b0
        /*0978*/ 	.short	0x010a
        /*097a*/ 	.byte	0xff
	.zero		1


	//   ....[135]....
        /*097c*/ 	.word	0x000099f0
        /*0980*/ 	.word	0x00000002
        /*0984*/ 	.word	0x00000040
        /*0988*/ 	.short	0x010a
        /*098a*/ 	.byte	0xff
	.zero		1


	//   ....[136]....
        /*098c*/ 	.word	0x00009a40
        /*0990*/ 	.word	0x00000000
        /*0994*/ 	.word	0x00000040
        /*0998*/ 	.short	0x010a
        /*099a*/ 	.byte	0xff
	.zero		1


	//   ....[137]....
        /*099c*/ 	.word	0x00009a90
        /*09a0*/ 	.word	0x00000002
        /*09a4*/ 	.word	0x00000040
        /*09a8*/ 	.short	0x010a
        /*09aa*/ 	.byte	0xff
	.zero		1


	//----- nvinfo : EIATTR_NUM_MBARRIERS
	.align		4
.L_47:
        /*09ac*/ 	.byte	0x03, 0x38
        /*09ae*/ 	.short	0x0022


	//----- nvinfo : EIATTR_EXIT_INSTR_OFFSETS
	.align		4
        /*09b0*/ 	.byte	0x04, 0x1c
        /*09b2*/ 	.short	(.L_49 - .L_48)


	//   ....[0]....
.L_48:
        /*09b4*/ 	.word	0x00002ce0


	//   ....[1]....
        /*09b8*/ 	.word	0x000031d0


	//   ....[2]....
        /*09bc*/ 	.word	0x00003230


	//   ....[3]....
        /*09c0*/ 	.word	0x00004360


	//   ....[4]....
        /*09c4*/ 	.word	0x000054c0


	//   ....[5]....
        /*09c8*/ 	.word	0x00005500


	//   ....[6]....
        /*09cc*/ 	.word	0x00008e00


	//   ....[7]....
        /*09d0*/ 	.word	0x00008e80


	//   ....[8]....
        /*09d4*/ 	.word	0x00008eb0


	//   ....[9]....
        /*09d8*/ 	.word	0x00008f20


	//----- nvinfo : EIATTR_MAX_THREADS
	.align		4
.L_49:
        /*09dc*/ 	.byte	0x04, 0x05
        /*09de*/ 	.short	(.L_51 - .L_50)
.L_50:
        /*09e0*/ 	.word	0x00000100
        /*09e4*/ 	.word	0x00000001
        /*09e8*/ 	.word	0x00000001


	//----- nvinfo : EIATTR_CRS_STACK_SIZE
	.align		4
.L_51:
        /*09ec*/ 	.byte	0x04, 0x1e
        /*09ee*/ 	.short	(.L_53 - .L_52)
.L_52:
        /*09f0*/ 	.word	0x00000000


	//----- nvinfo : EIATTR_CBANK_PARAM_SIZE
	.align		4
.L_53:
        /*09f4*/ 	.byte	0x03, 0x19
        /*09f6*/ 	.short	0x0800


	//----- nvinfo : EIATTR_PARAM_CBANK
	.align		4
        /*09f8*/ 	.byte	0x04, 0x0a
        /*09fa*/ 	.short	(.L_55 - .L_54)
	.align		4
.L_54:
        /*09fc*/ 	.word	index@(.nv.constant0._ZN7cutlass13device_kernelINS_4gemm6kernel13GemmUniversalIN4cute5tupleIJiiiiEEENS1_10collective13CollectiveMmaINS1_35MainloopSm100TmaUmmaWarpSpecializedILi4ELi2ELi4ENS5_IJNS4_1CILi2EEESB_NSA_ILi1EEEEEEEENS5_IJNSA_ILi64EEENSA_ILi128EEESF_EEENS_10tfloat32_tENS5_IJlSC_lEEESI_SJ_NS4_8TiledMMAINS4_8MMA_AtomIJNS4_17SM100_MMA_TF32_SSISI_SI_fLi64ELi128ELNS4_4UMMA5MajorE0ELSO_0ELNSN_7ScaleInE0ELSP_0EEEEEENS4_6LayoutINS5_IJSC_SC_SC_EEENS5_IJNSA_ILi0EEESU_SU_EEEEENS5_IJNS4_10UnderscoreESX_SX_EEEEENS4_23SM90_TMA_LOAD_MULTICASTENS4_14ComposedLayoutINS4_7SwizzleILi3ELi4ELi3EEENS4_18smem_ptr_flag_bitsILi32EEENSS_INS5_IJNSA_ILi8EEENSA_ILi32EEEEEENS5_IJS17_SC_EEEEEEEvNS4_8identityES10_S1B_vS1C_EENS_8epilogue10collective18CollectiveEpilogueINS1E_23Sm100TmaWarpSpecializedILi4ELi2ELi16ELb1ELb0EEEJSH_NS5_IJNSS_ISF_SC_EENSS_IS17_SC_EEEEESI_SJ_SI_SJ_NS1E_6fusion15FusionCallbacksIS1I_NS1M_17LinearCombinationISI_fSI_fLNS_15FloatRoundStyleE2EEESH_S1L_JEEENS4_5SM1004TMEM4LOAD26SM100_TMEM_LOAD_16dp128b8xENS4_13SM90_TMA_LOADES1B_NS4_17SM75_U32x4_LDSM_NENS4_14SM90_TMA_STOREES1B_NS4_17SM90_U32x4_STSM_NENS4_39AutoVectorizingCopyWithAssumedAlignmentILi128EEEEEEvvEEEEvNT_6ParamsE)
        /*0a00*/ 	.short	0x0380
        /*0a02*/ 	.short	0x0800


	//----- nvinfo : EIATTR_SW_WAR
	.align		4
.L_55:
        /*0a04*/ 	.byte	0x04, 0x36
        /*0a06*/ 	.short	(.L_57 - .L_56)
.L_56:
        /*0a08*/ 	.word	0x00000008
.L_57:


//--------------------- .nv.callgraph             --------------------------
	.section	.nv.callgraph,"",@"SHT_CUDA_CALLGRAPH"
	.align	4
	.sectionentsize	8
	.align		4
        /*0000*/ 	.word	0x00000000
	.align		4
        /*0004*/ 	.word	0xffffffff
	.align		4
        /*0008*/ 	.word	index@(_ZN7cutlass13device_kernelINS_4gemm6kernel13GemmUniversalIN4cute5tupleIJiiiiEEENS1_10collective13CollectiveMmaINS1_35MainloopSm100TmaUmmaWarpSpecializedILi4ELi2ELi4ENS5_IJNS4_1CILi2EEESB_NSA_ILi1EEEEEEEENS5_IJNSA_ILi64EEENSA_ILi128EEESF_EEENS_10tfloat32_tENS5_IJlSC_lEEESI_SJ_NS4_8TiledMMAINS4_8MMA_AtomIJNS4_17SM100_MMA_TF32_SSISI_SI_fLi64ELi128ELNS4_4UMMA5MajorE0ELSO_0ELNSN_7ScaleInE0ELSP_0EEEEEENS4_6LayoutINS5_IJSC_SC_SC_EEENS5_IJNSA_ILi0EEESU_SU_EEEEENS5_IJNS4_10UnderscoreESX_SX_EEEEENS4_23SM90_TMA_LOAD_MULTICASTENS4_14ComposedLayoutINS4_7SwizzleILi3ELi4ELi3EEENS4_18smem_ptr_flag_bitsILi32EEENSS_INS5_IJNSA_ILi8EEENSA_ILi32EEEEEENS5_IJS17_SC_EEEEEEEvNS4_8identityES10_S1B_vS1C_EENS_8epilogue10collective18CollectiveEpilogueINS1E_23Sm100TmaWarpSpecializedILi4ELi2ELi16ELb1ELb0EEEJSH_NS5_IJNSS_ISF_SC_EENSS_IS17_SC_EEEEESI_SJ_SI_SJ_NS1E_6fusion15FusionCallbacksIS1I_NS1M_17LinearCombinationISI_fSI_fLNS_15FloatRoundStyleE2EEESH_S1L_JEEENS4_5SM1004TMEM4LOAD26SM100_TMEM_LOAD_16dp128b8xENS4_13SM90_TMA_LOADES1B_NS4_17SM75_U32x4_LDSM_NENS4_14SM90_TMA_STOREES1B_NS4_17SM90_U32x4_STSM_NENS4_39AutoVectorizingCopyWithAssumedAlignmentILi128EEEEEEvvEEEEvNT_6ParamsE)
	.align		4
        /*000c*/ 	.word	index@(__assertfail)
	.align		4
        /*0010*/ 	.word	0x00000000
	.align		4
        /*0014*/ 	.word	0xfffffffe
	.align		4
        /*0018*/ 	.word	0x00000000
	.align		4
        /*001c*/ 	.word	0xfffffffd
	.align		4
        /*0020*/ 	.word	0x00000000
	.align		4
        /*0024*/ 	.word	0xfffffffc


//--------------------- .nv.constant4             --------------------------
	.section	.nv.constant4,"a",@progbits
	.align	8
	.align		8
.nv.constant4:
        /*0000*/ 	.dword	__assertfail
	.align		8
        /*0008*/ 	.dword	__unnamed_1
	.align		8
        /*0010*/ 	.dword	__unnamed_2
	.align		8
        /*0018*/ 	.dword	_ZN40_INTERNAL_683f275a_4_k_cu_dac4c112_255624cuda3std3__45__cpo5beginE
	.align		8
        /*0020*/ 	.dword	_ZN40_INTERNAL_683f275a_4_k_cu_dac4c112_255624cuda3std3__45__cpo3endE
	.align		8
        /*0028*/ 	.dword	_ZN40_INTERNAL_683f275a_4_k_cu_dac4c112_255624cuda3std3__45__cpo6cbeginE
	.align		8
        /*0030*/ 	.dword	_ZN40_INTERNAL_683f275a_4_k_cu_dac4c112_255624cuda3std3__45__cpo4cendE
	.align		8
        /*0038*/ 	.dword	_ZN40_INTERNAL_683f275a_4_k_cu_dac4c112_255624cuda3std3__442_GLOBAL__N__683f275a_4_k_cu_dac4c112_255626ignoreE
	.align		8
        /*0040*/ 	.dword	_ZN40_INTERNAL_683f275a_4_k_cu_dac4c112_255624cuda3std3__419piecewise_constructE
	.align		8
        /*0048*/ 	.dword	_ZN40_INTERNAL_683f275a_4_k_cu_dac4c112_255624cuda3std3__48in_placeE
	.align		8
        /*0050*/ 	.dword	_ZN40_INTERNAL_683f275a_4_k_cu_dac4c112_255624cuda3std6ranges3__45__cpo4swapE
	.align		8
        /*0058*/ 	.dword	_ZN40_INTERNAL_683f275a_4_k_cu_dac4c112_255624cuda3std6ranges3__45__cpo9iter_moveE
	.align		8
        /*0060*/ 	.dword	_ZN40_INTERNAL_683f275a_4_k_cu_dac4c112_255624cute7productE
	.align		8
        /*0068*/ 	.dword	_ZN40_INTERNAL_683f275a_4_k_cu_dac4c112_255624cute1_E
	.align		8
        /*0070*/ 	.dword	$str$25
	.align		8
        /*0078*/ 	.dword	$str$26
	.align		8
        /*0080*/ 	.dword	$str$27
	.align		8
        /*0088*/ 	.dword	$str$28


//--------------------- .text._ZN7cutlass13device_kernelINS_4gemm6kernel13GemmUniversalIN4cute5tupleIJiiiiEEENS1_10collective13CollectiveMmaINS1_35MainloopSm100TmaUmmaWarpSpecializedILi4ELi2ELi4ENS5_IJNS4_1CILi2EEESB_NSA_ILi1EEEEEEEENS5_IJNSA_ILi64EEENSA_ILi128EEESF_EEENS_10tfloat32_tENS5_IJlSC_lEEESI_SJ_NS4_8TiledMMAINS4_8MMA_AtomIJNS4_17SM100_MMA_TF32_SSISI_SI_fLi64ELi128ELNS4_4UMMA5MajorE0ELSO_0ELNSN_7ScaleInE0ELSP_0EEEEEENS4_6LayoutINS5_IJSC_SC_SC_EEENS5_IJNSA_ILi0EEESU_SU_EEEEENS5_IJNS4_10UnderscoreESX_SX_EEEEENS4_23SM90_TMA_LOAD_MULTICASTENS4_14ComposedLayoutINS4_7SwizzleILi3ELi4ELi3EEENS4_18smem_ptr_flag_bitsILi32EEENSS_INS5_IJNSA_ILi8EEENSA_ILi32EEEEEENS5_IJS17_SC_EEEEEEEvNS4_8identityES10_S1B_vS1C_EENS_8epilogue10collective18CollectiveEpilogueINS1E_23Sm100TmaWarpSpecializedILi4ELi2ELi16ELb1ELb0EEEJSH_NS5_IJNSS_ISF_SC_EENSS_IS17_SC_EEEEESI_SJ_SI_SJ_NS1E_6fusion15FusionCallbacksIS1I_NS1M_17LinearCombinationISI_fSI_fLNS_15FloatRoundStyleE2EEESH_S1L_JEEENS4_5SM1004TMEM4LOAD26SM100_TMEM_LOAD_16dp128b8xENS4_13SM90_TMA_LOADES1B_NS4_17SM75_U32x4_LDSM_NENS4_14SM90_TMA_STOREES1B_NS4_17SM90_U32x4_STSM_NENS4_39AutoVectorizingCopyWithAssumedAlignmentILi128EEEEEEvvEEEEvNT_6ParamsE --------------------------
	.section	.text._ZN7cutlass13device_kernelINS_4gemm6kernel13GemmUniversalIN4cute5tupleIJiiiiEEENS1_10collective13CollectiveMmaINS1_35MainloopSm100TmaUmmaWarpSpecializedILi4ELi2ELi4ENS5_IJNS4_1CILi2EEESB_NSA_ILi1EEEEEEEENS5_IJNSA_ILi64EEENSA_ILi128EEESF_EEENS_10tfloat32_tENS5_IJlSC_lEEESI_SJ_NS4_8TiledMMAINS4_8MMA_AtomIJNS4_17SM100_MMA_TF32_SSISI_SI_fLi64ELi128ELNS4_4UMMA5MajorE0ELSO_0ELNSN_7ScaleInE0ELSP_0EEEEEENS4_6LayoutINS5_IJSC_SC_SC_EEENS5_IJNSA_ILi0EEESU_SU_EEEEENS5_IJNS4_10UnderscoreESX_SX_EEEEENS4_23SM90_TMA_LOAD_MULTICASTENS4_14ComposedLayoutINS4_7SwizzleILi3ELi4ELi3EEENS4_18smem_ptr_flag_bitsILi32EEENSS_INS5_IJNSA_ILi8EEENSA_ILi32EEEEEENS5_IJS17_SC_EEEEEEEvNS4_8identityES10_S1B_vS1C_EENS_8epilogue10collective18CollectiveEpilogueINS1E_23Sm100TmaWarpSpecializedILi4ELi2ELi16ELb1ELb0EEEJSH_NS5_IJNSS_ISF_SC_EENSS_IS17_SC_EEEEESI_SJ_SI_SJ_NS1E_6fusion15FusionCallbacksIS1I_NS1M_17LinearCombinationISI_fSI_fLNS_15FloatRoundStyleE2EEESH_S1L_JEEENS4_5SM1004TMEM4LOAD26SM100_TMEM_LOAD_16dp128b8xENS4_13SM90_TMA_LOADES1B_NS4_17SM75_U32x4_LDSM_NENS4_14SM90_TMA_STOREES1B_NS4_17SM90_U32x4_STSM_NENS4_39AutoVectorizingCopyWithAssumedAlignmentILi128EEEEEEvvEEEEvNT_6ParamsE,"ax",@progbits
	.align	128
.text._ZN7cutlass13device_kernelINS_4gemm6kernel13GemmUniversalIN4cute5tupleIJiiiiEEENS1_10collective13CollectiveMmaINS1_35MainloopSm100TmaUmmaWarpSpecializedILi4ELi2ELi4ENS5_IJNS4_1CILi2EEESB_NSA_ILi1EEEEEEEENS5_IJNSA_ILi64EEENSA_ILi128EEESF_EEENS_10tfloat32_tENS5_IJlSC_lEEESI_SJ_NS4_8TiledMMAINS4_8MMA_AtomIJNS4_17SM100_MMA_TF32_SSISI_SI_fLi64ELi128ELNS4_4UMMA5MajorE0ELSO_0ELNSN_7ScaleInE0ELSP_0EEEEEENS4_6LayoutINS5_IJSC_SC_SC_EEENS5_IJNSA_ILi0EEESU_SU_EEEEENS5_IJNS4_10UnderscoreESX_SX_EEEEENS4_23SM90_TMA_LOAD_MULTICASTENS4_14ComposedLayoutINS4_7SwizzleILi3ELi4ELi3EEENS4_18smem_ptr_flag_bitsILi32EEENSS_INS5_IJNSA_ILi8EEENSA_ILi32EEEEEENS5_IJS17_SC_EEEEEEEvNS4_8identityES10_S1B_vS1C_EENS_8epilogue10collective18CollectiveEpilogueINS1E_23Sm100TmaWarpSpecializedILi4ELi2ELi16ELb1ELb0EEEJSH_NS5_IJNSS_ISF_SC_EENSS_IS17_SC_EEEEESI_SJ_SI_SJ_NS1E_6fusion15FusionCallbacksIS1I_NS1M_17LinearCombinationISI_fSI_fLNS_15FloatRoundStyleE2EEESH_S1L_JEEENS4_5SM1004TMEM4LOAD26SM100_TMEM_LOAD_16dp128b8xENS4_13SM90_TMA_LOADES1B_NS4_17SM75_U32x4_LDSM_NENS4_14SM90_TMA_STOREES1B_NS4_17SM90_U32x4_STSM_NENS4_39AutoVectorizingCopyWithAssumedAlignmentILi128EEEEEEvvEEEEvNT_6ParamsE:
        .type           _ZN7cutlass13device_kernelINS_4gemm6kernel13GemmUniversalIN4cute5tupleIJiiiiEEENS1_10collective13CollectiveMmaINS1_35MainloopSm100TmaUmmaWarpSpecializedILi4ELi2ELi4ENS5_IJNS4_1CILi2EEESB_NSA_ILi1EEEEEEEENS5_IJNSA_ILi64EEENSA_ILi128EEESF_EEENS_10tfloat32_tENS5_IJlSC_lEEESI_SJ_NS4_8TiledMMAINS4_8MMA_AtomIJNS4_17SM100_MMA_TF32_SSISI_SI_fLi64ELi128ELNS4_4UMMA5MajorE0ELSO_0ELNSN_7ScaleInE0ELSP_0EEEEEENS4_6LayoutINS5_IJSC_SC_SC_EEENS5_IJNSA_ILi0EEESU_SU_EEEEENS5_IJNS4_10UnderscoreESX_SX_EEEEENS4_23SM90_TMA_LOAD_MULTICASTENS4_14ComposedLayoutINS4_7SwizzleILi3ELi4ELi3EEENS4_18smem_ptr_flag_bitsILi32EEENSS_INS5_IJNSA_ILi8EEENSA_ILi32EEEEEENS5_IJS17_SC_EEEEEEEvNS4_8identityES10_S1B_vS1C_EENS_8epilogue10collective18CollectiveEpilogueINS1E_23Sm100TmaWarpSpecializedILi4ELi2ELi16ELb1ELb0EEEJSH_NS5_IJNSS_ISF_SC_EENSS_IS17_SC_EEEEESI_SJ_SI_SJ_NS1E_6fusion15FusionCallbacksIS1I_NS1M_17LinearCombinationISI_fSI_fLNS_15FloatRoundStyleE2EEESH_S1L_JEEENS4_5SM1004TMEM4LOAD26SM100_TMEM_LOAD_16dp128b8xENS4_13SM90_TMA_LOADES1B_NS4_17SM75_U32x4_LDSM_NENS4_14SM90_TMA_STOREES1B_NS4_17SM90_U32x4_STSM_NENS4_39AutoVectorizingCopyWithAssumedAlignmentILi128EEEEEEvvEEEEvNT_6ParamsE,@function
        .size           _ZN7cutlass13device_kernelINS_4gemm6kernel13GemmUniversalIN4cute5tupleIJiiiiEEENS1_10collective13CollectiveMmaINS1_35MainloopSm100TmaUmmaWarpSpecializedILi4ELi2ELi4ENS5_IJNS4_1CILi2EEESB_NSA_ILi1EEEEEEEENS5_IJNSA_ILi64EEENSA_ILi128EEESF_EEENS_10tfloat32_tENS5_IJlSC_lEEESI_SJ_NS4_8TiledMMAINS4_8MMA_AtomIJNS4_17SM100_MMA_TF32_SSISI_SI_fLi64ELi128ELNS4_4UMMA5MajorE0ELSO_0ELNSN_7ScaleInE0ELSP_0EEEEEENS4_6LayoutINS5_IJSC_SC_SC_EEENS5_IJNSA_ILi0EEESU_SU_EEEEENS5_IJNS4_10UnderscoreESX_SX_EEEEENS4_23SM90_TMA_LOAD_MULTICASTENS4_14ComposedLayoutINS4_7SwizzleILi3ELi4ELi3EEENS4_18smem_ptr_flag_bitsILi32EEENSS_INS5_IJNSA_ILi8EEENSA_ILi32EEEEEENS5_IJS17_SC_EEEEEEEvNS4_8identityES10_S1B_vS1C_EENS_8epilogue10collective18CollectiveEpilogueINS1E_23Sm100TmaWarpSpecializedILi4ELi2ELi16ELb1ELb0EEEJSH_NS5_IJNSS_ISF_SC_EENSS_IS17_SC_EEEEESI_SJ_SI_SJ_NS1E_6fusion15FusionCallbacksIS1I_NS1M_17LinearCombinationISI_fSI_fLNS_15FloatRoundStyleE2EEESH_S1L_JEEENS4_5SM1004TMEM4LOAD26SM100_TMEM_LOAD_16dp128b8xENS4_13SM90_TMA_LOADES1B_NS4_17SM75_U32x4_LDSM_NENS4_14SM90_TMA_STOREES1B_NS4_17SM90_U32x4_STSM_NENS4_39AutoVectorizingCopyWithAssumedAlignmentILi128EEEEEEvvEEEEvNT_6ParamsE,(.L_x_187 - _ZN7cutlass13device_kernelINS_4gemm6kernel13GemmUniversalIN4cute5tupleIJiiiiEEENS1_10collective13CollectiveMmaINS1_35MainloopSm100TmaUmmaWarpSpecializedILi4ELi2ELi4ENS5_IJNS4_1CILi2EEESB_NSA_ILi1EEEEEEEENS5_IJNSA_ILi64EEENSA_ILi128EEESF_EEENS_10tfloat32_tENS5_IJlSC_lEEESI_SJ_NS4_8TiledMMAINS4_8MMA_AtomIJNS4_17SM100_MMA_TF32_SSISI_SI_fLi64ELi128ELNS4_4UMMA5MajorE0ELSO_0ELNSN_7ScaleInE0ELSP_0EEEEEENS4_6LayoutINS5_IJSC_SC_SC_EEENS5_IJNSA_ILi0EEESU_SU_EEEEENS5_IJNS4_10UnderscoreESX_SX_EEEEENS4_23SM90_TMA_LOAD_MULTICASTENS4_14ComposedLayoutINS4_7SwizzleILi3ELi4ELi3EEENS4_18smem_ptr_flag_bitsILi32EEENSS_INS5_IJNSA_ILi8EEENSA_ILi32EEEEEENS5_IJS17_SC_EEEEEEEvNS4_8identityES10_S1B_vS1C_EENS_8epilogue10collective18CollectiveEpilogueINS1E_23Sm100TmaWarpSpecializedILi4ELi2ELi16ELb1ELb0EEEJSH_NS5_IJNSS_ISF_SC_EENSS_IS17_SC_EEEEESI_SJ_SI_SJ_NS1E_6fusion15FusionCallbacksIS1I_NS1M_17LinearCombinationISI_fSI_fLNS_15FloatRoundStyleE2EEESH_S1L_JEEENS4_5SM1004TMEM4LOAD26SM100_TMEM_LOAD_16dp128b8xENS4_13SM90_TMA_LOADES1B_NS4_17SM75_U32x4_LDSM_NENS4_14SM90_TMA_STOREES1B_NS4_17SM90_U32x4_STSM_NENS4_39AutoVectorizingCopyWithAssumedAlignmentILi128EEEEEEvvEEEEvNT_6ParamsE)
        .other          _ZN7cutlass13device_kernelINS_4gemm6kernel13GemmUniversalIN4cute5tupleIJiiiiEEENS1_10collective13CollectiveMmaINS1_35MainloopSm100TmaUmmaWarpSpecializedILi4ELi2ELi4ENS5_IJNS4_1CILi2EEESB_NSA_ILi1EEEEEEEENS5_IJNSA_ILi64EEENSA_ILi128EEESF_EEENS_10tfloat32_tENS5_IJlSC_lEEESI_SJ_NS4_8TiledMMAINS4_8MMA_AtomIJNS4_17SM100_MMA_TF32_SSISI_SI_fLi64ELi128ELNS4_4UMMA5MajorE0ELSO_0ELNSN_7ScaleInE0ELSP_0EEEEEENS4_6LayoutINS5_IJSC_SC_SC_EEENS5_IJNSA_ILi0EEESU_SU_EEEEENS5_IJNS4_10UnderscoreESX_SX_EEEEENS4_23SM90_TMA_LOAD_MULTICASTENS4_14ComposedLayoutINS4_7SwizzleILi3ELi4ELi3EEENS4_18smem_ptr_flag_bitsILi32EEENSS_INS5_IJNSA_ILi8EEENSA_ILi32EEEEEENS5_IJS17_SC_EEEEEEEvNS4_8identityES10_S1B_vS1C_EENS_8epilogue10collective18CollectiveEpilogueINS1E_23Sm100TmaWarpSpecializedILi4ELi2ELi16ELb1ELb0EEEJSH_NS5_IJNSS_ISF_SC_EENSS_IS17_SC_EEEEESI_SJ_SI_SJ_NS1E_6fusion15FusionCallbacksIS1I_NS1M_17LinearCombinationISI_fSI_fLNS_15FloatRoundStyleE2EEESH_S1L_JEEENS4_5SM1004TMEM4LOAD26SM100_TMEM_LOAD_16dp128b8xENS4_13SM90_TMA_LOADES1B_NS4_17SM75_U32x4_LDSM_NENS4_14SM90_TMA_STOREES1B_NS4_17SM90_U32x4_STSM_NENS4_39AutoVectorizingCopyWithAssumedAlignmentILi128EEEEEEvvEEEEvNT_6ParamsE,@"STO_CUDA_ENTRY STV_DEFAULT"
_ZN7cutlass13device_kernelINS_4gemm6kernel13GemmUniversalIN4cute5tupleIJiiiiEEENS1_10collective13CollectiveMmaINS1_35MainloopSm100TmaUmmaWarpSpecializedILi4ELi2ELi4ENS5_IJNS4_1CILi2EEESB_NSA_ILi1EEEEEEEENS5_IJNSA_ILi64EEENSA_ILi128EEESF_EEENS_10tfloat32_tENS5_IJlSC_lEEESI_SJ_NS4_8TiledMMAINS4_8MMA_AtomIJNS4_17SM100_MMA_TF32_SSISI_SI_fLi64ELi128ELNS4_4UMMA5MajorE0ELSO_0ELNSN_7ScaleInE0ELSP_0EEEEEENS4_6LayoutINS5_IJSC_SC_SC_EEENS5_IJNSA_ILi0EEESU_SU_EEEEENS5_IJNS4_10UnderscoreESX_SX_EEEEENS4_23SM90_TMA_LOAD_MULTICASTENS4_14ComposedLayoutINS4_7SwizzleILi3ELi4ELi3EEENS4_18smem_ptr_flag_bitsILi32EEENSS_INS5_IJNSA_ILi8EEENSA_ILi32EEEEEENS5_IJS17_SC_EEEEEEEvNS4_8identityES10_S1B_vS1C_EENS_8epilogue10collective18CollectiveEpilogueINS1E_23Sm100TmaWarpSpecializedILi4ELi2ELi16ELb1ELb0EEEJSH_NS5_IJNSS_ISF_SC_EENSS_IS17_SC_EEEEESI_SJ_SI_SJ_NS1E_6fusion15FusionCallbacksIS1I_NS1M_17LinearCombinationISI_fSI_fLNS_15FloatRoundStyleE2EEESH_S1L_JEEENS4_5SM1004TMEM4LOAD26SM100_TMEM_LOAD_16dp128b8xENS4_13SM90_TMA_LOADES1B_NS4_17SM75_U32x4_LDSM_NENS4_14SM90_TMA_STOREES1B_NS4_17SM90_U32x4_STSM_NENS4_39AutoVectorizingCopyWithAssumedAlignmentILi128EEEEEEvvEEEEvNT_6ParamsE:
[----:B------:R-:W1:Y:S01]  /*0000*/  LDC R1, c[0x0][0x37c] ;  /* 0x0000df00ff017b82 */ /* 0x000e620000000800 */
[----:B------:R-:W2:Y:S01]  /*0010*/  S2R R65, SR_TID.X ;  /* 0x0000000000417919 */ /* 0x000ea20000002100 */
[----:B------:R-:W3:Y:S01]  /*0020*/  LDCU.64 UR8, c[0x0][0x890] ;  /* 0x00011200ff0877ac */ /* 0x000ee20008000a00 */
[----:B------:R-:W-:Y:S02]  /*0030*/  PRMT R53, RZ, 0x7610, R53 ;  /* 0x00007610ff357816 */ /* 0x000fe40000000035 */
[----:B------:R-:W-:Y:S01]  /*0040*/  ELECT P4, URZ, PT ;  /* 0x0000000000ff782f */ /* 0x000fe20003880000 */
[----:B---3--:R-:W-:-:S04]  /*0050*/  UISETP.NE.U32.AND UP0, UPT, UR8, URZ, UPT ;  /* 0x000000ff0800728c */ /* 0x008fc8000bf05070 */
[----:B------:R-:W-:Y:S01]  /*0060*/  UISETP.NE.AND.EX UP0, UPT, UR9, URZ, UPT, UP0 ;  /* 0x000000ff0900728c */ /* 0x000fe2000bf05300 */
[----:B--2---:R-:W-:-:S05]  /*0070*/  SHF.R.U32.HI R54, RZ, 0x5, R65 ;  /* 0x00000005ff367819 */ /* 0x004fca0000011641 */
[----:B------:R-:W2:Y:S02]  /*0080*/  SHFL.IDX PT, R0, R54, RZ, 0x1f ;  /* 0x00001fff36007589 */ /* 0x000ea400000e0000 */
[----:B--2---:R-:W-:Y:S01]  /*0090*/  R2UR UR17, R0 ;  /* 0x00000000001172ca */ /* 0x004fe200000e0000 */
[----:B-1----:R-:W-:-:S14]  /*00a0*/  BRA.U UP0, `(.L_x_0) ;  /* 0x0000000100307547 */ /* 0x002fdc000b800000 */
[----:B------:R-:W1:Y:S02]  /*00b0*/  LDCU.64 UR4, c[0x0][0x888] ;  /* 0x00011100ff0477ac */ /* 0x000e640008000a00 */
[----:B-1----:R-:W-:-:S04]  /*00c0*/  UISETP.NE.U32.AND UP0, UPT, UR4, URZ, UPT ;  /* 0x000000ff0400728c */ /* 0x002fc8000bf05070 */
[----:B------:R-:W-:-:S09]  /*00d0*/  UISETP.NE.AND.EX UP0, UPT, UR5, URZ, UPT, UP0 ;  /* 0x000000ff0500728c */ /* 0x000fd2000bf05300 */
[----:B------:R-:W-:Y:S05]  /*00e0*/  BRA.U !UP0, `(.L_x_1) ;  /* 0x0000000108147547 */ /* 0x000fea000b800000 */
[----:B------:R-:W1:Y:S01]  /*00f0*/  LDC.64 R2, c[0x0][0x888] ;  /* 0x00022200ff027b82 */ /* 0x000e620000000a00 */
[----:B------:R-:W1:Y:S02]  /*0100*/  LDCU.64 UR4, c[0x0][0x358] ;  /* 0x00006b00ff0477ac */ /* 0x000e640008000a00 */
[----:B-1----:R1:W5:Y:S01]  /*0110*/  LDG.E R27, desc[UR4][R2.64] ;  /* 0x00000004021b7981 */ /* 0x002362000c1e1900 */
[----:B------:R-:W-:Y:S01]  /*0120*/  HFMA2 R53, -RZ, RZ, 0, 5.9604644775390625e-08 ;  /* 0x00000001ff357431 */ /* 0x000fe200000001ff */
[----:B------:R-:W-:Y:S05]  /*0130*/  BRA `(.L_x_0) ;  /* 0x00000000000c7947 */ /* 0x000fea0003800000 */
.L_x_1:
[----:B------:R-:W1:Y:S01]  /*0140*/  LDCU UR4, c[0x0][0x880] ;  /* 0x00011000ff0477ac */ /* 0x000e620008000800 */
[----:B------:R-:W-:Y:S01]  /*0150*/  HFMA2 R53, -RZ, RZ, 0, 5.9604644775390625e-08 ;  /* 0x00000001ff357431 */ /* 0x000fe200000001ff */
[----:B-1----:R-:W-:-:S07]  /*0160*/  MOV R27, UR4 ;  /* 0x00000004001b7c02 */ /* 0x002fce0008000f00 */
.L_x_0:
[----:B------:R-:W2:Y:S02]  /*0170*/  LDCU.64 UR4, c[0x0][0x8b0] ;  /* 0x00011600ff0477ac */ /* 0x000ea40008000a00 */
[----:B--2---:R-:W-:-:S04]  /*0180*/  UISETP.NE.U32.AND UP0, UPT, UR4, URZ, UPT ;  /* 0x000000ff0400728c */ /* 0x004fc8000bf05070 */
[----:B------:R-:W-:-:S09]  /*0190*/  UISETP.NE.AND.EX UP0, UPT, UR5, URZ, UPT, UP0 ;  /* 0x000000ff0500728c */ /* 0x000fd2000bf05300 */
[----:B------:R-:W-:Y:S05]  /*01a0*/  BRA.U UP0, `(.L_x_2) ;  /* 0x0000000100287547 */ /* 0x000fea000b800000 */
[----:B------:R-:W2:Y:S02]  /*01b0*/  LDCU.64 UR4, c[0x0][0x8a8] ;  /* 0x00011500ff0477ac */ /* 0x000ea40008000a00 */
[----:B--2---:R-:W-:-:S04]  /*01c0*/  UISETP.NE.U32.AND UP0, UPT, UR4, URZ, UPT ;  /* 0x000000ff0400728c */ /* 0x004fc8000bf05070 */
[----:B------:R-:W-:-:S09]  /*01d0*/  UISETP.NE.AND.EX UP0, UPT, UR5, URZ, UPT, UP0 ;  /* 0x000000ff0500728c */ /* 0x000fd2000bf05300 */
[----:B------:R-:W-:Y:S05]  /*01e0*/  BRA.U !UP0, `(.L_x_3) ;  /* 0x0000000108107547 */ /* 0x000fea000b800000 */
[----:B------:R-:W2:Y:S01]  /*01f0*/  LDC.64 R24, c[0x0][0x8a8] ;  /* 0x00022a00ff187b82 */ /* 0x000ea20000000a00 */
[----:B------:R-:W2:Y:S02]  /*0200*/  LDCU.64 UR4, c[0x0][0x358] ;  /* 0x00006b00ff0477ac */ /* 0x000ea40008000a00 */
[----:B--2---:R2:W5:Y:S01]  /*0210*/  LDG.E R24, desc[UR4][R24.64] ;  /* 0x0000000418187981 */ /* 0x004562000c1e1900 */
[----:B------:R-:W-:Y:S05]  /*0220*/  BRA `(.L_x_2) ;  /* 0x0000000000087947 */ /* 0x000fea0003800000 */
.L_x_3:
[----:B------:R-:W2:Y:S02]  /*0230*/  LDCU UR4, c[0x0][0x8a0] ;  /* 0x00011400ff0477ac */ /* 0x000ea40008000800 */
[----:B--2---:R-:W-:Y:S02]  /*0240*/  MOV R24, UR4 ;  /* 0x0000000400187c02 */ /* 0x004fe40008000f00 */
.L_x_2:
[----:B------:R-:W-:Y:S01]  /*0250*/  IMAD.U32 R0, RZ, RZ, UR17 ;  /* 0x00000011ff007e24 */ /* 0x000fe2000f8e00ff */
[----:B------:R-:W-:Y:S04]  /*0260*/  BSSY.RECONVERGENT B0, `(.L_x_4) ;  /* 0x000000c000007945 */ /* 0x000fe80003800200 */
[C---:B------:R-:W-:Y:S02]  /*0270*/  ISETP.NE.OR P1, PT, R0.reuse, 0x1, !P4 ;  /* 0x000000010000780c */ /* 0x040fe40006725670 */
[----:B------:R-:W-:-:S11]  /*0280*/  ISETP.NE.OR P0, PT, R0, 0x3, !P4 ;  /* 0x000000030000780c */ /* 0x000fd60006705670 */
[----:B------:R-:W-:Y:S05]  /*0290*/  @P1 BRA `(.L_x_5) ;  /* 0x0000000000201947 */ /* 0x000fea0003800000 */
[----:B------:R-:W3:Y:S02]  /*02a0*/  LDCU.64 UR4, c[0x0][0x348] ;  /* 0x00006900ff0477ac */ /* 0x000ee40008000a00 */
[----:B---3--:R-:W-:Y:S02]  /*02b0*/  UIADD3 UR6, UP1, UPT, UR4, 0x80, URZ ;  /* 0x0000008004067890 */ /* 0x008fe4000ff3e0ff */
[----:B------:R-:W-:Y:S02]  /*02c0*/  UIADD3 UR4, UP0, UPT, UR4, 0x180, URZ ;  /* 0x0000018004047890 */ /* 0x000fe4000ff1e0ff */
[----:B------:R-:W-:Y:S02]  /*02d0*/  UIADD3.X UR7, UPT, UPT, URZ, UR5, URZ, UP1, !UPT ;  /* 0x00000005ff077290 */ /* 0x000fe40008ffe4ff */
[----:B------:R-:W-:-:S07]  /*02e0*/  UIADD3.X UR5, UPT, UPT, URZ, UR5, URZ, UP0, !UPT ;  /* 0x00000005ff057290 */ /* 0x000fce00087fe4ff */
[----:B------:R3:W-:Y:S02]  /*02f0*/  UTMACCTL.PF [UR6] ;  /* 0x00000000060079b9 */ /* 0x0007e40008040000 */
[----:B------:R3:W-:Y:S02]  /*0300*/  UTMACCTL.PF [UR4] ;  /* 0x00000000040079b9 */ /* 0x0007e40008040000 */
[----:B---3--:R-:W-:Y:S01]  /*0310*/  NOP ;  /* 0x0000000000007918 */ /* 0x008fe20000000000 */
.L_x_5:
[----:B------:R-:W-:Y:S05]  /*0320*/  BSYNC.RECONVERGENT B0 ;  /* 0x0000000000007941 */ /* 0x000fea0003800200 */
.L_x_4:
[----:B------:R-:W-:Y:S04]  /*0330*/  BSSY.RECONVERGENT B0, `(.L_x_6) ;  /* 0x000000a000007945 */ /* 0x000fe80003800200 */
        /* <DEDUP_REMOVED lines=9> */
.L_x_7:
[----:B------:R-:W-:Y:S05]  /*03d0*/  BSYNC.RECONVERGENT B0 ;  /* 0x0000000000007941 */ /* 0x000fea0003800200 */
.L_x_6:
[----:B------:R-:W3:Y:S01]  /*03e0*/  LDCU.64 UR4, c[0x0][0x888] ;  /* 0x00011100ff0477ac */ /* 0x000ee20008000a00 */
[----:B------:R-:W-:Y:S02]  /*03f0*/  UISETP.EQ.U32.AND UP1, UPT, UR8, URZ, UPT ;  /* 0x000000ff0800728c */ /* 0x000fe4000bf22070 */
[----:B------:R-:W-:Y:S02]  /*0400*/  UPLOP3.LUT UP3, UPT, UPT, UPT, UPT, 0x80, 0x8 ;  /* 0x000000000008789c */ /* 0x000fe40003f6f070 */
[----:B---3--:R-:W-:-:S04]  /*0410*/  UISETP.NE.U32.AND UP0, UPT, UR4, URZ, UPT ;  /* 0x000000ff0400728c */ /* 0x008fc8000bf05070 */
[----:B------:R-:W-:-:S04]  /*0420*/  UISETP.NE.AND.EX UP0, UPT, UR5, URZ, UPT, UP0 ;  /* 0x000000ff0500728c */ /* 0x000fc8000bf05300 */
[----:B------:R-:W-:-:S04]  /*0430*/  UISETP.EQ.OR.EX UP2, UPT, UR9, URZ, !UP0, UP1 ;  /* 0x000000ff0900728c */ /* 0x000fc8000c742710 */
[----:B------:R-:W-:-:S06]  /*0440*/  UP2UR UR4, UPR, URZ, 0x4 ;  /* 0x00000004ff047883 */ /* 0x000fcc0008000000 */
[----:B------:R-:W-:Y:S01]  /*0450*/  MOV R56, UR4 ;  /* 0x0000000400387c02 */ /* 0x000fe20008000f00 */
[----:B------:R-:W-:Y:S06]  /*0460*/  BRA.U !UP2, `(.L_x_8) ;  /* 0x000000010a207547 */ /* 0x000fec000b800000 */
[----:B------:R-:W-:Y:S01]  /*0470*/  UISETP.NE.U32.AND UP1, UPT, UR8, URZ, UPT ;  /* 0x000000ff0800728c */ /* 0x000fe2000bf25070 */
[----:B-----5:R-:W-:Y:S01]  /*0480*/  FSETP.NEU.AND P0, PT, R27, RZ, PT ;  /* 0x000000ff1b00720b */ /* 0x020fe20003f0d000 */
[----:B------:R-:W-:Y:S02]  /*0490*/  USEL UR4, URZ, 0xffffffff, UP0 ;  /* 0xffffffffff047887 */ /* 0x000fe40008000000 */
[----:B------:R-:W-:-:S10]  /*04a0*/  UISETP.NE.AND.EX UP1, UPT, UR9, URZ, UPT, UP1 ;  /* 0x000000ff0900728c */ /* 0x000fd4000bf25310 */
[----:B------:R-:W-:Y:S01]  /*04b0*/  VOTEU.ANY UP0, P0 ;  /* 0x0000000000ff7886 */ /* 0x000fe20000000100 */
[----:B------:R-:W-:-:S04]  /*04c0*/  @!UP1 USEL UR4, URZ, 0xffffffff, UP0 ;  /* 0xffffffffff049887 */ /* 0x000fc80008000000 */
[----:B------:R-:W-:-:S04]  /*04d0*/  ULOP3.LUT UR4, UR4, 0x1, URZ, 0xc0, !UPT ;  /* 0x0000000104047892 */ /* 0x000fc8000f8ec0ff */
[----:B------:R-:W-:-:S11]  /*04e0*/  UISETP.NE.U32.AND UP3, UPT, UR4, 0x1, UPT ;  /* 0x000000010400788c */ /* 0x000fd6000bf65070 */
.L_x_8:
[----:B-1----:R-:W1:Y:S01]  /*04f0*/  SHFL.IDX PT, R2, R54, RZ, 0x1f ;  /* 0x00001fff36027589 */ /* 0x002e6200000e0000 */
[----:B------:R-:W-:-:S04]  /*0500*/  UISETP.NE.AND UP0, UPT, UR17, 0x2, UPT ;  /* 0x000000021100788c */ /* 0x000fc8000bf05270 */
[----:B------:R-:W-:Y:S01]  /*0510*/  USEL UR40, URZ, 0x1, UP0 ;  /* 0x00000001ff287887 */ /* 0x000fe20008000000 */
[----:B-1----:R-:W-:-:S13]  /*0520*/  ISETP.NE.AND P0, PT, R2, RZ, PT ;  /* 0x000000ff0200720c */ /* 0x002fda0003f05270 */
[----:B------:R-:W-:Y:S05]  /*0530*/  @P0 BRA `(.L_x_9) ;  /* 0x0000000000580947 */ /* 0x000fea0003800000 */
[----:B------:R-:W1:Y:S01]  /*0540*/  S2UR UR4, SR_CgaCtaId ;  /* 0x00000000000479c3 */ /* 0x000e620000008800 */
[----:B------:R-:W-:Y:S01]  /*0550*/  UMOV UR5, 0x400 ;  /* 0x0000040000057882 */ /* 0x000fe20000000000 */
[----:B------:R-:W-:Y:S01]  /*0560*/  UMOV UR8, 0x1 ;  /* 0x0000000100087882 */ /* 0x000fe20000000000 */
[----:B------:R-:W-:Y:S01]  /*0570*/  UMOV UR6, 0x3 ;  /* 0x0000000300067882 */ /* 0x000fe20000000000 */
[----:B------:R-:W-:-:S04]  /*0580*/  UIADD3 UR8, UPT, UPT, -UR8, 0x100000, URZ ;  /* 0x0010000008087890 */ /* 0x000fc8000fffe1ff */
[----:B------:R-:W-:Y:S02]  /*0590*/  USHF.L.U32 UR9, UR8, 0xb, URZ ;  /* 0x0000000b08097899 */ /* 0x000fe400080006ff */
[----:B------:R-:W-:Y:S02]  /*05a0*/  USHF.L.U32 UR8, UR8, 0x1, URZ ;  /* 0x0000000108087899 */ /* 0x000fe400080006ff */
[----:B------:R-:W-:-:S04]  /*05b0*/  UIADD3 UR6, UPT, UPT, -UR6, 0x100000, URZ ;  /* 0x0010000006067890 */ /* 0x000fc8000fffe1ff */
[----:B------:R-:W-:Y:S02]  /*05c0*/  USHF.L.U32 UR7, UR6, 0xb, URZ ;  /* 0x0000000b06077899 */ /* 0x000fe400080006ff */
[----:B------:R-:W-:Y:S01]  /*05d0*/  USHF.L.U32 UR6, UR6, 0x1, URZ ;  /* 0x0000000106067899 */ /* 0x000fe200080006ff */
[----:B------:R-:W-:Y:S01]  /*05e0*/  ELECT P0, URZ, PT ;  /* 0x0000000000ff782f */ /* 0x000fe20003800000 */
[----:B-1----:R-:W-:Y:S01]  /*05f0*/  ULEA UR4, UR4, UR5, 0x18 ;  /* 0x0000000504047291 */ /* 0x002fe2000f8ec0ff */
[----:B------:R-:W1:Y:S11]  /*0600*/  FENCE.VIEW.ASYNC.S ;  /* 0x00000000000073c6 */ /* 0x000e760000000000 */
[----:B-1----:R1:W3:Y:S01]  /*0610*/  SYNCS.EXCH.64 URZ, [UR4], UR8 ;  /* 0x0000000804ff75b2 */ /* 0x0022e20008000100 */
[----:B------:R1:W4:Y:S01]  /*0620*/  SYNCS.EXCH.64 URZ, [UR4+0x20], UR6 ;  /* 0x0000200604ff75b2 */ /* 0x0003220008000100 */
[----:B------:R1:W1:Y:S01]  /*0630*/  SYNCS.EXCH.64 URZ, [UR4+0x8], UR8 ;  /* 0x0000080804ff75b2 */ /* 0x0002620008000100 */
[----:B------:R1:W1:Y:S01]  /*0640*/  SYNCS.EXCH.64 URZ, [UR4+0x28], UR6 ;  /* 0x0000280604ff75b2 */ /* 0x0002620008000100 */
[----:B------:R1:W1:Y:S01]  /*0650*/  SYNCS.EXCH.64 URZ, [UR4+0x10], UR8 ;  /* 0x0000100804ff75b2 */ /* 0x0002620008000100 */
[----:B------:R1:W1:Y:S01]  /*0660*/  SYNCS.EXCH.64 URZ, [UR4+0x30], UR6 ;  /* 0x0000300604ff75b2 */ /* 0x0002620008000100 */
[----:B------:R1:W1:Y:S01]  /*0670*/  SYNCS.EXCH.64 URZ, [UR4+0x18], UR8 ;  /* 0x0000180804ff75b2 */ /* 0x0002620008000100 */
[----:B------:R1:W1:Y:S01]  /*0680*/  SYNCS.EXCH.64 URZ, [UR4+0x38], UR6 ;  /* 0x0000380604ff75b2 */ /* 0x0002620008000100 */
[----:B------:R-:W-:Y:S01]  /*0690*/  NOP ;  /* 0x0000000000007918 */ /* 0x000fe20000000000 */
.L_x_9:
[----:B------:R-:W2:Y:S01]  /*06a0*/  SHFL.IDX PT, R2, R54, RZ, 0x1f ;  /* 0x00001fff36027589 */ /* 0x000ea200000e0000 */
[----:B------:R-:W-:Y:S01]  /*06b0*/  NOP ;  /* 0x0000000000007918 */ /* 0x000fe20000000000 */
[----:B--2---:R-:W-:-:S13]  /*06c0*/  ISETP.NE.AND P0, PT, R2, 0x1, PT ;  /* 0x000000010200780c */ /* 0x004fda0003f05270 */
[----:B------:R-:W-:Y:S05]  /*06d0*/  @P0 BRA `(.L_x_10) ;  /* 0x0000000000580947 */ /* 0x000fea0003800000 */
[----:B-1----:R-:W1:Y:S01]  /*06e0*/  S2UR UR4, SR_CgaCtaId ;  /* 0x00000000000479c3 */ /* 0x002e620000008800 */
        /* <DEDUP_REMOVED lines=12> */
[----:B-1----:R2:W1:Y:S01]  /*07b0*/  SYNCS.EXCH.64 URZ, [UR4+0x40], UR8 ;  /* 0x0000400804ff75b2 */ /* 0x0024620008000100 */
[----:B------:R2:W1:Y:S01]  /*07c0*/  SYNCS.EXCH.64 URZ, [UR4+0x60], UR6 ;  /* 0x0000600604ff75b2 */ /* 0x0004620008000100 */
[----:B------:R2:W1:Y:S01]  /*07d0*/  SYNCS.EXCH.64 URZ, [UR4+0x48], UR8 ;  /* 0x0000480804ff75b2 */ /* 0x0004620008000100 */
[----:B------:R2:W1:Y:S01]  /*07e0*/  SYNCS.EXCH.64 URZ, [UR4+0x68], UR6 ;  /* 0x0000680604ff75b2 */ /* 0x0004620008000100 */
[----:B------:R2:W1:Y:S01]  /*07f0*/  SYNCS.EXCH.64 URZ, [UR4+0x50], UR8 ;  /* 0x0000500804ff75b2 */ /* 0x0004620008000100 */
[----:B------:R2:W1:Y:S01]  /*0800*/  SYNCS.EXCH.64 URZ, [UR4+0x70], UR6 ;  /* 0x0000700604ff75b2 */ /* 0x0004620008000100 */
[----:B------:R2:W1:Y:S01]  /*0810*/  SYNCS.EXCH.64 URZ, [UR4+0x58], UR8 ;  /* 0x0000580804ff75b2 */ /* 0x0004620008000100 */
[----:B------:R2:W1:Y:S02]  /*0820*/  SYNCS.EXCH.64 URZ, [UR4+0x78], UR6 ;  /* 0x0000780604ff75b2 */ /* 0x0004640008000100 */
[----:B--2---:R-:W-:Y:S01]  /*0830*/  NOP ;  /* 0x0000000000007918 */ /* 0x004fe20000000000 */
.L_x_10:
[----:B------:R-:W2:Y:S01]  /*0840*/  SHFL.IDX PT, R2, R54, RZ, 0x1f ;  /* 0x00001fff36027589 */ /* 0x000ea200000e0000 */
[----:B------:R-:W-:Y:S01]  /*0850*/  NOP ;  /* 0x0000000000007918 */ /* 0x000fe20000000000 */
[----:B--2---:R-:W-:-:S13]  /*0860*/  ISETP.NE.AND P0, PT, R2, 0x3, PT ;  /* 0x000000030200780c */ /* 0x004fda0003f05270 */
[----:B------:R-:W-:Y:S05]  /*0870*/  @P0 BRA `(.L_x_11) ;  /* 0x0000000000300947 */ /* 0x000fea0003800000 */
[----:B-1----:R-:W1:Y:S01]  /*0880*/  S2UR UR4, SR_CgaCtaId ;  /* 0x00000000000479c3 */ /* 0x002e620000008800 */
[----:B------:R-:W-:Y:S01]  /*0890*/  UMOV UR6, 0x400 ;  /* 0x0000040000067882 */ /* 0x000fe20000000000 */
[----:B------:R-:W-:Y:S01]  /*08a0*/  UMOV UR5, 0x20 ;  /* 0x0000002000057882 */ /* 0x000fe20000000000 */
[----:B------:R-:W-:Y:S01]  /*08b0*/  ELECT P0, URZ, PT ;  /* 0x0000000000ff782f */ /* 0x000fe20003800000 */
[----:B-1----:R-:W-:Y:S02]  /*08c0*/  ULEA UR6, UR4, UR6, 0x18 ;  /* 0x0000000604067291 */ /* 0x002fe4000f8ec0ff */
[----:B------:R-:W-:-:S04]  /*08d0*/  UIADD3 UR4, UPT, UPT, -UR5, 0x100000, URZ ;  /* 0x0010000005047890 */ /* 0x000fc8000fffe1ff */
[----:B------:R-:W-:Y:S02]  /*08e0*/  USHF.L.U32 UR5, UR4, 0xb, URZ ;  /* 0x0000000b04057899 */ /* 0x000fe400080006ff */
[----:B------:R-:W-:Y:S01]  /*08f0*/  USHF.L.U32 UR4, UR4, 0x1, URZ ;  /* 0x0000000104047899 */ /* 0x000fe200080006ff */
[----:B------:R-:W1:Y:S11]  /*0900*/  FENCE.VIEW.ASYNC.S ;  /* 0x00000000000073c6 */ /* 0x000e760000000000 */
[----:B-1----:R2:W1:Y:S01]  /*0910*/  SYNCS.EXCH.64 URZ, [UR6+0x80], UR4 ;  /* 0x0000800406ff75b2 */ /* 0x0024620008000100 */
[----:B------:R2:W1:Y:S02]  /*0920*/  SYNCS.EXCH.64 URZ, [UR6+0x88], UR4 ;  /* 0x0000880406ff75b2 */ /* 0x0004640008000100 */
[----:B--2---:R-:W-:Y:S01]  /*0930*/  NOP ;  /* 0x0000000000007918 */ /* 0x004fe20000000000 */
.L_x_11:
[----:B------:R-:W2:Y:S01]  /*0940*/  SHFL.IDX PT, R2, R54, RZ, 0x1f ;  /* 0x00001fff36027589 */ /* 0x000ea200000e0000 */
[----:B------:R-:W-:Y:S01]  /*0950*/  NOP ;  /* 0x0000000000007918 */ /* 0x000fe20000000000 */
[----:B--2---:R-:W-:-:S13]  /*0960*/  ISETP.NE.AND P0, PT, R2, 0x4, PT ;  /* 0x000000040200780c */ /* 0x004fda0003f05270 */
[----:B------:R-:W-:Y:S05]  /*0970*/  @P0 BRA `(.L_x_12) ;  /* 0x00000000004c0947 */ /* 0x000fea0003800000 */
[----:B-1----:R-:W1:Y:S01]  /*0980*/  S2UR UR6, SR_CgaCtaId ;  /* 0x00000000000679c3 */ /* 0x002e620000008800 */
[----:B------:R-:W-:Y:S01]  /*0990*/  UMOV UR4, 0x3a0 ;  /* 0x000003a000047882 */ /* 0x000fe20000000000 */
[----:B------:R-:W-:Y:S01]  /*09a0*/  UMOV UR5, 0x400 ;  /* 0x0000040000057882 */ /* 0x000fe20000000000 */
[----:B------:R-:W-:Y:S01]  /*09b0*/  USEL UR4, UR4, 0x320, UP3 ;  /* 0x0000032004047887 */ /* 0x000fe20009800000 */
[----:B------:R-:W-:Y:S01]  /*09c0*/  UMOV UR8, 0x1 ;  /* 0x0000000100087882 */ /* 0x000fe20000000000 */
[----:B------:R-:W-:Y:S01]  /*09d0*/  ELECT P0, URZ, PT ;  /* 0x0000000000ff782f */ /* 0x000fe20003800000 */
[----:B------:R-:W-:-:S04]  /*09e0*/  UIADD3 UR8, UPT, UPT, -UR8, 0x100000, URZ ;  /* 0x0010000008087890 */ /* 0x000fc8000fffe1ff */
[----:B------:R-:W-:Y:S02]  /*09f0*/  USHF.L.U32 UR9, UR8, 0xb, URZ ;  /* 0x0000000b08097899 */ /* 0x000fe400080006ff */
[----:B------:R-:W-:Y:S02]  /*0a00*/  USHF.L.U32 UR8, UR8, 0x1, URZ ;  /* 0x0000000108087899 */ /* 0x000fe400080006ff */
[----:B-1----:R-:W-:Y:S02]  /*0a10*/  ULEA UR6, UR6, UR5, 0x18 ;  /* 0x0000000506067291 */ /* 0x002fe4000f8ec0ff */
[----:B------:R-:W-:-:S04]  /*0a20*/  UIADD3 UR4, UPT, UPT, -UR4, 0x100000, URZ ;  /* 0x0010000004047890 */ /* 0x000fc8000fffe1ff */
[----:B------:R-:W-:Y:S02]  /*0a30*/  USHF.L.U32 UR5, UR4, 0xb, URZ ;  /* 0x0000000b04057899 */ /* 0x000fe400080006ff */
[----:B------:R-:W-:Y:S01]  /*0a40*/  USHF.L.U32 UR4, UR4, 0x1, URZ ;  /* 0x0000000104047899 */ /* 0x000fe200080006ff */
[----:B------:R-:W1:Y:S03]  /*0a50*/  FENCE.VIEW.ASYNC.S ;  /* 0x00000000000073c6 */ /* 0x000e660000000000 */
[----:B-1----:R2:W1:Y:S08]  /*0a60*/  SYNCS.EXCH.64 URZ, [UR6+0x90], UR8 ;  /* 0x0000900806ff75b2 */ /* 0x0024700008000100 */
[----:B------:R2:W1:Y:S01]  /*0a70*/  SYNCS.EXCH.64 URZ, [UR6+0xa0], UR4 ;  /* 0x0000a00406ff75b2 */ /* 0x0004620008000100 */
[----:B------:R2:W1:Y:S01]  /*0a80*/  SYNCS.EXCH.64 URZ, [UR6+0x98], UR8 ;  /* 0x0000980806ff75b2 */ /* 0x0004620008000100 */
[----:B------:R2:W1:Y:S02]  /*0a90*/  SYNCS.EXCH.64 URZ, [UR6+0xa8], UR4 ;  /* 0x0000a80406ff75b2 */ /* 0x0004640008000100 */
[----:B--2---:R-:W-:Y:S01]  /*0aa0*/  NOP ;  /* 0x0000000000007918 */ /* 0x004fe20000000000 */
.L_x_12:
        /* <DEDUP_REMOVED lines=26> */
.L_x_13:
[----:B------:R-:W2:Y:S01]  /*0c50*/  SHFL.IDX PT, R2, R54, RZ, 0x1f ;  /* 0x00001fff36027589 */ /* 0x000ea200000e0000 */
[----:B------:R-:W1:Y:S01]  /*0c60*/  S2UR UR52, SR_CgaCtaId ;  /* 0x00000000003479c3 */ /* 0x000e620000008800 */
[----:B------:R-:W-:Y:S01]  /*0c70*/  NOP ;  /* 0x0000000000007918 */ /* 0x000fe20000000000 */
[----:B--2---:R-:W-:-:S13]  /*0c80*/  ISETP.NE.AND P0, PT, R2, 0x3, PT ;  /* 0x000000030200780c */ /* 0x004fda0003f05270 */
[----:B-1----:R-:W-:Y:S05]  /*0c90*/  @P0 BRA `(.L_x_14) ;  /* 0x0000000000340947 */ /* 0x002fea0003800000 */
[----:B------:R-:W-:Y:S01]  /*0ca0*/  UMOV UR4, 0x400 ;  /* 0x0000040000047882 */ /* 0x000fe20000000000 */
[----:B------:R-:W-:Y:S01]  /*0cb0*/  UMOV UR6, 0x20 ;  /* 0x0000002000067882 */ /* 0x000fe20000000000 */
[----:B------:R-:W-:Y:S02]  /*0cc0*/  ULEA UR4, UR52, UR4, 0x18 ;  /* 0x0000000434047291 */ /* 0x000fe4000f8ec0ff */
[----:B------:R-:W-:-:S04]  /*0cd0*/  UIADD3 UR6, UPT, UPT, -UR6, 0x100000, URZ ;  /* 0x0010000006067890 */ /* 0x000fc8000fffe1ff */
[----:B------:R-:W-:Y:S02]  /*0ce0*/  USHF.L.U32 UR7, UR6, 0xb, URZ ;  /* 0x0000000b06077899 */ /* 0x000fe400080006ff */
[----:B------:R-:W-:Y:S01]  /*0cf0*/  USHF.L.U32 UR6, UR6, 0x1, URZ ;  /* 0x0000000106067899 */ /* 0x000fe200080006ff */
[----:B------:R-:W-:Y:S01]  /*0d00*/  ELECT P0, URZ, PT ;  /* 0x0000000000ff782f */ /* 0x000fe20003800000 */
[----:B------:R-:W1:Y:S10]  /*0d10*/  FENCE.VIEW.ASYNC.S ;  /* 0x00000000000073c6 */ /* 0x000e740000000000 */
[----:B-1----:R1:W2:Y:S01]  /*0d20*/  SYNCS.EXCH.64 URZ, [UR4+0xf0], UR6 ;  /* 0x0000f00604ff75b2 */ /* 0x0022a20008000100 */
[----:B------:R1:W1:Y:S01]  /*0d30*/  SYNCS.EXCH.64 URZ, [UR4+0x100], UR6 ;  /* 0x0001000604ff75b2 */ /* 0x0002620008000100 */
[----:B------:R1:W1:Y:S01]  /*0d40*/  SYNCS.EXCH.64 URZ, [UR4+0xf8], UR6 ;  /* 0x0000f80604ff75b2 */ /* 0x0002620008000100 */
[----:B------:R1:W1:Y:S01]  /*0d50*/  SYNCS.EXCH.64 URZ, [UR4+0x108], UR6 ;  /* 0x0001080604ff75b2 */ /* 0x0002620008000100 */
[----:B------:R-:W-:Y:S01]  /*0d60*/  NOP ;  /* 0x0000000000007918 */ /* 0x000fe20000000000 */
.L_x_14:
[----:B-1----:R-:W1:Y:S01]  /*0d70*/  LDCU UR4, c[0x0][0x36c] ;  /* 0x00006d80ff0477ac */ /* 0x002e620008000800 */
[----:B------:R-:W-:Y:S01]  /*0d80*/  ISETP.NE.OR P4, PT, R0, 0x2, !P4 ;  /* 0x000000020000780c */ /* 0x000fe20006785670 */
[----:B------:R-:W-:Y:S01]  /*0d90*/  NOP ;  /* 0x0000000000007918 */ /* 0x000fe20000000000 */
[----:B------:R-:W-:Y:S01]  /*0da0*/  LOP3.LUT R0, R65, 0x1f, RZ, 0xc0, !PT ;  /* 0x0000001f41007812 */ /* 0x000fe200078ec0ff */
[----:B------:R-:W-:Y:S02]  /*0db0*/  UISETP.NE.AND UP4, UPT, UR17, URZ, UPT ;  /* 0x000000ff1100728c */ /* 0x000fe4000bf85270 */
[----:B-1----:R-:W-:-:S09]  /*0dc0*/  UISETP.EQ.U32.AND UP5, UPT, UR4, 0x1, UPT ;  /* 0x000000010400788c */ /* 0x002fd2000bfa2070 */
[----:B------:R-:W-:Y:S05]  /*0dd0*/  BRA.U !UP5, `(.L_x_15) ;  /* 0x000000010d087547 */ /* 0x000fea000b800000 */
[----:B--234-:R-:W-:Y:S01]  /*0de0*/  UCGABAR_ARV ;  /* 0x00000000000079c7 */ /* 0x01cfe20008000000 */
[----:B------:R-:W-:Y:S05]  /*0df0*/  BRA `(.L_x_16) ;  /* 0x0000000000047947 */ /* 0x000fea0003800000 */
.L_x_15:
[----:B--234-:R-:W-:Y:S01]  /*0e00*/  NOP ;  /* 0x0000000000007918 */ /* 0x01cfe20000000000 */
.L_x_16:
[----:B------:R-:W1:Y:S01]  /*0e10*/  S2UR UR20, SR_CTAID.Y ;  /* 0x00000000001479c3 */ /* 0x000e620000002600 */
[----:B------:R-:W-:-:S05]  /*0e20*/  CS2R.32 R55, SR_CgaSize ;  /* 0x0000000000377805 */ /* 0x000fca0000008a00 */
[----:B------:R-:W-:-:S05]  /*0e30*/  IMAD R55, R55, -0xa0, RZ ;  /* 0xffffff6037377824 */ /* 0x000fca00078e02ff */
[----:B------:R-:W-:-:S14]  /*0e40*/  R2UR UR4, R55 ;  /* 0x00000000370472ca */ /* 0x000fdc00000e0000 */
[----:B------:R-:W2:Y:S01]  /*0e50*/  LDCU UR4, c[0x0][UR4+0x2b4] ;  /* 0x00005680040477ac */ /* 0x000ea20008000800 */
[----:B------:R-:W-:-:S05]  /*0e60*/  CS2R.32 R55, SR_CgaSize ;  /* 0x0000000000377805 */ /* 0x000fca0000008a00 */
[----:B------:R-:W-:-:S05]  /*0e70*/  IMAD R55, R55, -0xa0, RZ ;  /* 0xffffff6037377824 */ /* 0x000fca00078e02ff */
[----:B------:R-:W-:-:S14]  /*0e80*/  R2UR UR5, R55 ;  /* 0x00000000370572ca */ /* 0x000fdc00000e0000 */
[----:B------:R-:W3:Y:S01]  /*0e90*/  LDCU UR5, c[0x0][UR5+0x2b0] ;  /* 0x00005600050577ac */ /* 0x000ee20008000800 */
[----:B------:R-:W4:Y:S01]  /*0ea0*/  S2UR UR16, SR_CTAID.X ;  /* 0x00000000001079c3 */ /* 0x000f220000002500 */
[----:B------:R-:W-:-:S05]  /*0eb0*/  CS2R.32 R55, SR_CgaSize ;  /* 0x0000000000377805 */ /* 0x000fca0000008a00 */
[----:B------:R-:W-:-:S05]  /*0ec0*/  IMAD R55, R55, -0xa0, RZ ;  /* 0xffffff6037377824 */ /* 0x000fca00078e02ff */
[----:B------:R-:W-:-:S14]  /*0ed0*/  R2UR UR7, R55 ;  /* 0x00000000370772ca */ /* 0x000fdc00000e0000 */
[----:B------:R-:W3:Y:S01]  /*0ee0*/  LDCU UR7, c[0x0][UR7+0x2a4] ;  /* 0x00005480070777ac */ /* 0x000ee20008000800 */
[----:B------:R-:W-:-:S05]  /*0ef0*/  CS2R.32 R55, SR_CgaSize ;  /* 0x0000000000377805 */ /* 0x000fca0000008a00 */
[----:B------:R-:W-:-:S05]  /*0f00*/  IMAD R55, R55, -0xa0, RZ ;  /* 0xffffff6037377824 */ /* 0x000fca00078e02ff */
[----:B------:R-:W-:-:S14]  /*0f10*/  R2UR UR63, R55 ;  /* 0x00000000373f72ca */ /* 0x000fdc00000e0000 */
[----:B------:R-:W3:Y:S01]  /*0f20*/  LDCU UR63, c[0x0][UR63+0x2a0] ;  /* 0x000054003f3f77ac */ /* 0x000ee20008000800 */
[----:B------:R-:W-:Y:S02]  /*0f30*/  ULOP3.LUT UR55, UR52, 0x1, URZ, 0xc0, !UPT ;  /* 0x0000000134377892 */ /* 0x000fe4000f8ec0ff */
[----:B------:R-:W-:Y:S02]  /*0f40*/  USHF.R.U32.HI UR26, URZ, 0x1, UR52 ;  /* 0x00000001ff1a7899 */ /* 0x000fe40008011634 */
[----:B------:R-:W-:Y:S02]  /*0f50*/  UISETP.GT.U32.AND UP1, UPT, UR55, 0xffff, UPT ;  /* 0x0000ffff3700788c */ /* 0x000fe4000bf24070 */
[----:B------:R-:W-:Y:S01]  /*0f60*/  USHF.L.U32 UR38, UR52, 0x9, URZ ;  /* 0x0000000934267899 */ /* 0x000fe200080006ff */
[----:B-1----:R-:W-:Y:S01]  /*0f70*/  I2FP.F32.U32 R2, UR20 ;  /* 0x0000001400027c45 */ /* 0x002fe20008201000 */
[----:B------:R-:W1:Y:S04]  /*0f80*/  LDCU UR21, c[0x0][0xb24] ;  /* 0x00016480ff1577ac */ /* 0x000e680008000800 */
[----:B--2---:R-:W-:Y:S01]  /*0f90*/  FMUL R2, R2, UR4 ;  /* 0x0000000402027c20 */ /* 0x004fe20008400000 */
[----:B------:R-:W-:Y:S01]  /*0fa0*/  ULOP3.LUT UR4, UR52, 0x2, URZ, 0xc0, !UPT ;  /* 0x0000000234047892 */ /* 0x000fe2000f8ec0ff */
[----:B----4-:R-:W-:Y:S01]  /*0fb0*/  I2FP.F32.U32 R3, UR16 ;  /* 0x0000001000037c45 */ /* 0x010fe20008201000 */
[----:B------:R-:W2:Y:S03]  /*0fc0*/  LDCU UR42, c[0x0][0xb24] ;  /* 0x00016480ff2a77ac */ /* 0x000ea60008000800 */
[----:B------:R-:W4:Y:S01]  /*0fd0*/  F2I.U32.TRUNC.NTZ R2, R2 ;  /* 0x0000000200027305 */ /* 0x000f22000020f000 */
[----:B---3--:R-:W-:Y:S01]  /*0fe0*/  FMUL R3, R3, UR5 ;  /* 0x0000000503037c20 */ /* 0x008fe20008400000 */
[----:B------:R-:W-:Y:S01]  /*0ff0*/  UISETP.GT.U32.AND UP0, UPT, UR4, 0xffff, UPT ;  /* 0x0000ffff0400788c */ /* 0x000fe2000bf04070 */
[----:B------:R-:W3:Y:S05]  /*1000*/  LDCU UR28, c[0x0][0xb30] ;  /* 0x00016600ff1c77ac */ /* 0x000eea0008000800 */
[----:B------:R-:W1:Y:S01]  /*1010*/  F2I.U32.TRUNC.NTZ R3, R3 ;  /* 0x0000000300037305 */ /* 0x000e62000020f000 */
[----:B------:R-:W-:-:S02]  /*1020*/  USEL UR30, UR4, 0xffff, !UP0 ;  /* 0x0000ffff041e7887 */ /* 0x000fc4000c000000 */
[----:B------:R-:W-:Y:S01]  /*1030*/  USHF.L.U32 UR37, UR52, 0xb, URZ ;  /* 0x0000000b34257899 */ /* 0x000fe200080006ff */
[----:B------:R-:W-:Y:S01]  /*1040*/  UMOV UR32, 0x5 ;  /* 0x0000000500207882 */ /* 0x000fe20000000000 */
[----:B------:R-:W-:Y:S01]  /*1050*/  USEL UR31, UR55, 0xffff, !UP1 ;  /* 0x0000ffff371f7887 */ /* 0x000fe2000c800000 */
[----:B----4-:R-:W-:Y:S02]  /*1060*/  R2UR UR6, R2 ;  /* 0x00000000020672ca */ /* 0x010fe400000e0000 */
[----:B------:R-:W-:Y:S02]  /*1070*/  PRMT R2, RZ, 0x7610, R2 ;  /* 0x00007610ff027816 */ /* 0x000fe40000000002 */
[----:B-1----:R-:W-:-:S09]  /*1080*/  R2UR UR5, R3 ;  /* 0x00000000030572ca */ /* 0x002fd200000e0000 */
[----:B------:R-:W-:-:S04]  /*1090*/  UIADD3 UR4, UPT, UPT, -UR6, URZ, URZ ;  /* 0x000000ff06047290 */ /* 0x000fc8000fffe1ff */
[----:B------:R-:W-:Y:S02]  /*10a0*/  UIMAD UR4, UR7, UR4, UR20 ;  /* 0x00000004070472a4 */ /* 0x000fe4000f8e0214 */
[----:B------:R-:W-:-:S04]  /*10b0*/  UIADD3 UR5, UPT, UPT, -UR5, URZ, URZ ;  /* 0x000000ff05057290 */ /* 0x000fc8000fffe1ff */
[----:B------:R-:W-:Y:S01]  /*10c0*/  IMAD.U32 R55, RZ, RZ, UR4 ;  /* 0x00000004ff377e24 */ /* 0x000fe2000f8e00ff */
[----:B------:R-:W-:Y:S01]  /*10d0*/  UIMAD UR63, UR63, UR5, UR16 ;  /* 0x000000053f3f72a4 */ /* 0x000fe2000f8e0210 */
[----:B--23--:R-:W-:Y:S11]  /*10e0*/  BRA.U UP4, `(.L_x_17) ;  /* 0x0000000104407547 */ /* 0x00cff6000b800000 */
[----:B------:R-:W-:-:S13]  /*10f0*/  R2UR UR4, R55 ;  /* 0x00000000370472ca */ /* 0x000fda00000e0000 */
[----:B------:R-:W-:Y:S02]  /*1100*/  UISETP.NE.AND UP0, UPT, UR4, URZ, UPT ;  /* 0x000000ff0400728c */ /* 0x000fe4000bf05270 */
[----:B------:R-:W-:Y:S02]  /*1110*/  UISETP.NE.AND UP1, UPT, UR4, 0x1, UPT ;  /* 0x000000010400788c */ /* 0x000fe4000bf25270 */
[----:B------:R-:W-:Y:S02]  /*1120*/  UISETP.NE.AND UP2, UPT, UR63, URZ, UP0 ;  /* 0x000000ff3f00728c */ /* 0x000fe40008745270 */
[----:B------:R-:W-:Y:S02]  /*1130*/  USEL UR4, URZ, 0x2, UP0 ;  /* 0x00000002ff047887 */ /* 0x000fe40008000000 */
[----:B------:R-:W-:Y:S02]  /*1140*/  USEL UR8, URZ, 0x1, UP2 ;  /* 0x00000001ff087887 */ /* 0x000fe40009000000 */
[----:B------:R-:W-:-:S02]  /*1150*/  UISETP.NE.AND UP2, UPT, UR63, URZ, UPT ;  /* 0x000000ff3f00728c */ /* 0x000fc4000bf45270 */
[----:B------:R-:W-:Y:S02]  /*1160*/  USEL UR5, URZ, 0x4, UP1 ;  /* 0x00000004ff057887 */ /* 0x000fe40008800000 */
[----:B------:R-:W-:Y:S02]  /*1170*/  UISETP.NE.AND UP0, UPT, UR63, 0x1, UPT ;  /* 0x000000013f00788c */ /* 0x000fe4000bf05270 */
[----:B------:R-:W-:Y:S02]  /*1180*/  USEL UR6, URZ, 0x8, UP1 ;  /* 0x00000008ff067887 */ /* 0x000fe40008800000 */
[----:B------:R-:W-:Y:S02]  /*1190*/  USEL UR7, UR5, 0x4, UP2 ;  /* 0x0000000405077887 */ /* 0x000fe40009000000 */
[----:B------:R-:W-:Y:S02]  /*11a0*/  USEL UR4, UR4, 0x2, UP0 ;  /* 0x0000000204047887 */ /* 0x000fe40008000000 */
[----:B------:R-:W-:-:S02]  /*11b0*/  USEL UR5, UR6, 0x8, UP0 ;  /* 0x0000000806057887 */ /* 0x000fc40008000000 */
[----:B------:R-:W-:-:S04]  /*11c0*/  UIADD3 UR4, UPT, UPT, UR4, UR7, UR8 ;  /* 0x0000000704047290 */ /* 0x000fc8000fffe008 */
[----:B------:R-:W-:-:S06]  /*11d0*/  UIADD3 UR4, UPT, UPT, UR4, UR5, URZ ;  /* 0x0000000504047290 */ /* 0x000fcc000fffe0ff */
[----:B------:R-:W-:-:S07]  /*11e0*/  MOV R2, UR4 ;  /* 0x0000000400027c02 */ /* 0x000fce0008000f00 */
.L_x_17:
[----:B------:R-:W1:Y:S01]  /*11f0*/  S2UR UR36, SR_CTAID.Z ;  /* 0x00000000002479c3 */ /* 0x000e620000002700 */
[----:B------:R-:W-:Y:S01]  /*1200*/  UISETP.GE.AND UP0, UPT, UR21, 0x1, UPT ;  /* 0x000000011500788c */ /* 0x000fe2000bf06270 */
[----:B------:R-:W-:-:S08]  /*1210*/  UMOV UR29, 0x3 ;  /* 0x00000003001d7882 */ /* 0x000fd00000000000 */
[----:B------:R-:W-:Y:S05]  /*1220*/  BRA.U !UP0, `(.L_x_18) ;  /* 0x0000000108d47547 */ /* 0x000fea000b800000 */
[----:B------:R-:W2:Y:S01]  /*1230*/  LDCU.128 UR12, c[0x0][0xb10] ;  /* 0x00016200ff0c77ac */ /* 0x000ea20008000c00 */
[----:B------:R-:W3:Y:S01]  /*1240*/  LDCU UR6, c[0x0][0x370] ;  /* 0x00006e00ff0677ac */ /* 0x000ee20008000800 */
[----:B------:R-:W4:Y:S01]  /*1250*/  LDCU UR5, c[0x0][0x374] ;  /* 0x00006e80ff0577ac */ /* 0x000f220008000800 */
[----:B------:R-:W1:Y:S01]  /*1260*/  LDCU UR27, c[0x0][0xb0c] ;  /* 0x00016180ff1b77ac */ /* 0x000e620008000800 */
[----:B------:R-:W1:Y:S01]  /*1270*/  LDCU UR4, c[0x0][0xb20] ;  /* 0x00016400ff0477ac */ /* 0x000e620008000800 */
[----:B------:R-:W1:Y:S01]  /*1280*/  LDCU.64 UR8, c[0x0][0xb28] ;  /* 0x00016500ff0877ac */ /* 0x000e620008000a00 */
[----:B--2---:R-:W-:Y:S02]  /*1290*/  UISETP.NE.AND UP0, UPT, UR14, 0x1, UPT ;  /* 0x000000010e00788c */ /* 0x004fe4000bf05270 */
[----:B----4-:R-:W-:Y:S02]  /*12a0*/  UIMAD.WIDE.U32 UR10, UR5, UR15, URZ ;  /* 0x0000000f050a72a5 */ /* 0x010fe4000f8e00ff */
[----:B---3--:R-:W-:-:S02]  /*12b0*/  UIMAD.WIDE.U32 UR22, UR6, UR12, URZ ;  /* 0x0000000c061672a5 */ /* 0x008fc4000f8e00ff */
[----:B-1----:R-:W-:Y:S02]  /*12c0*/  UISETP.NE.AND UP1, UPT, UR27, 0x1, UPT ;  /* 0x000000011b00788c */ /* 0x002fe4000bf25270 */
[----:B------:R-:W-:Y:S01]  /*12d0*/  UISETP.NE.AND UP2, UPT, UR21, 0x1, UPT ;  /* 0x000000011500788c */ /* 0x000fe2000bf45270 */
[----:B------:R-:W-:Y:S02]  /*12e0*/  UMOV UR10, UR11 ;  /* 0x0000000b000a7c82 */ /* 0x000fe40008000000 */
[----:B------:R-:W-:Y:S01]  /*12f0*/  UMOV UR22, UR23 ;  /* 0x0000001700167c82 */ /* 0x000fe20008000000 */
[----:B------:R-:W-:Y:S02]  /*1300*/  @UP0 USHF.R.U32.HI UR5, URZ, UR4, UR10 ;  /* 0x00000004ff050299 */ /* 0x000fe4000801160a */
[----:B------:R-:W-:Y:S02]  /*1310*/  UIMAD.WIDE.U32 UR24, UR20, UR15, URZ ;  /* 0x0000000f141872a5 */ /* 0x000fe4000f8e00ff */
[----:B------:R-:W-:-:S02]  /*1320*/  UIMAD.WIDE.U32 UR10, UR5, UR8, URZ ;  /* 0x00000008050a72a5 */ /* 0x000fc4000f8e00ff */
[----:B------:R-:W-:Y:S02]  /*1330*/  @UP1 USHF.R.U32.HI UR6, URZ, UR13, UR22 ;  /* 0x0000000dff061299 */ /* 0x000fe40008011616 */
[----:B------:R-:W-:Y:S02]  /*1340*/  UIMAD.WIDE.U32 UR18, UR16, UR12, URZ ;  /* 0x0000000c101272a5 */ /* 0x000fe4000f8e00ff */
[----:B------:R-:W-:Y:S01]  /*1350*/  UIMAD.WIDE.U32 UR22, UR6, UR8, URZ ;  /* 0x00000008061672a5 */ /* 0x000fe2000f8e00ff */
[----:B------:R-:W-:Y:S01]  /*1360*/  UMOV UR24, UR25 ;  /* 0x0000001900187c82 */ /* 0x000fe20008000000 */
[----:B------:R-:W-:Y:S01]  /*1370*/  UMOV UR10, UR11 ;  /* 0x0000000b000a7c82 */ /* 0x000fe20008000000 */
[----:B------:R-:W-:Y:S02]  /*1380*/  USHF.R.U32.HI UR24, URZ, UR4, UR24 ;  /* 0x00000004ff187299 */ /* 0x000fe40008011618 */
[----:B------:R-:W-:Y:S02]  /*1390*/  @UP2 USHF.R.U32.HI UR5, URZ, UR9, UR10 ;  /* 0x00000009ff052299 */ /* 0x000fe4000801160a */
[----:B------:R-:W-:Y:S01]  /*13a0*/  UMOV UR7, UR23 ;  /* 0x0000001700077c82 */ /* 0x000fe20008000000 */
[----:B------:R-:W-:Y:S01]  /*13b0*/  UMOV UR18, UR19 ;  /* 0x0000001300127c82 */ /* 0x000fe20008000000 */
[----:B------:R-:W-:-:S02]  /*13c0*/  @UP2 USHF.R.U32.HI UR6, URZ, UR9, UR7 ;  /* 0x00000009ff062299 */ /* 0x000fc40008011607 */
[----:B------:R-:W-:Y:S02]  /*13d0*/  USHF.R.U32.HI UR13, URZ, UR13, UR18 ;  /* 0x0000000dff0d7299 */ /* 0x000fe40008011612 */
[----:B------:R-:W-:Y:S02]  /*13e0*/  USEL UR4, UR20, UR24, !UP0 ;  /* 0x0000001814047287 */ /* 0x000fe4000c000000 */
[----:B------:R-:W-:Y:S02]  /*13f0*/  UIMAD UR7, UR5, UR21, URZ ;  /* 0x00000015050772a4 */ /* 0x000fe4000f8e02ff */
[----:B------:R-:W-:Y:S02]  /*1400*/  USEL UR5, UR16, UR13, !UP1 ;  /* 0x0000000d10057287 */ /* 0x000fe4000c800000 */
[----:B------:R-:W-:Y:S02]  /*1410*/  UIMAD UR12, UR6, UR21, URZ ;  /* 0x00000015060c72a4 */ /* 0x000fe4000f8e02ff */
[----:B------:R-:W-:-:S02]  /*1420*/  UISETP.GE.AND UP0, UPT, UR4, UR7, UPT ;  /* 0x000000070400728c */ /* 0x000fc4000bf06270 */
[----:B------:R-:W-:Y:S02]  /*1430*/  UIMAD.WIDE.U32 UR10, UR4, UR8, URZ ;  /* 0x00000008040a72a5 */ /* 0x000fe4000f8e00ff */
[----:B------:R-:W-:Y:S02]  /*1440*/  UISETP.GE.OR UP0, UPT, UR5, UR12, UP0 ;  /* 0x0000000c0500728c */ /* 0x000fe40008706670 */
[----:B------:R-:W-:Y:S02]  /*1450*/  UIMAD.WIDE.U32 UR12, UR5, UR8, URZ ;  /* 0x00000008050c72a5 */ /* 0x000fe4000f8e00ff */
[----:B------:R-:W-:Y:S01]  /*1460*/  UIADD3 UR10, UPT, UPT, -UR4, URZ, URZ ;  /* 0x000000ff040a7290 */ /* 0x000fe2000fffe1ff */
[----:B------:R-:W-:Y:S01]  /*1470*/  UMOV UR8, UR11 ;  /* 0x0000000b00087c82 */ /* 0x000fe20008000000 */
[----:B------:R-:W-:Y:S02]  /*1480*/  UIADD3 UR11, UPT, UPT, -UR5, URZ, URZ ;  /* 0x000000ff050b7290 */ /* 0x000fe4000fffe1ff */
[----:B------:R-:W-:-:S03]  /*1490*/  USHF.R.U32.HI UR8, URZ, UR9, UR8 ;  /* 0x00000009ff087299 */ /* 0x000fc60008011608 */
[----:B------:R-:W-:Y:S01]  /*14a0*/  @!UP0 UMOV UR7, UR13 ;  /* 0x0000000d00078c82 */ /* 0x000fe20008000000 */
[----:B------:R-:W-:Y:S02]  /*14b0*/  UIMAD UR20, UR14, UR10, UR20 ;  /* 0x0000000a0e1472a4 */ /* 0x000fe4000f8e0214 */
[----:B------:R-:W-:Y:S02]  /*14c0*/  USEL UR8, UR4, UR8, !UP2 ;  /* 0x0000000804087287 */ /* 0x000fe4000d000000 */
[----:B------:R-:W-:Y:S02]  /*14d0*/  @!UP0 USHF.R.U32.HI UR7, URZ, UR9, UR7 ;  /* 0x00000009ff078299 */ /* 0x000fe40008011607 */
[----:B------:R-:W-:Y:S02]  /*14e0*/  UIADD3 UR9, UPT, UPT, -UR8, URZ, URZ ;  /* 0x000000ff08097290 */ /* 0x000fe4000fffe1ff */
[----:B------:R-:W-:Y:S02]  /*14f0*/  @!UP0 USEL UR7, UR5, UR7, !UP2 ;  /* 0x0000000705078287 */ /* 0x000fe4000d000000 */
[----:B------:R-:W-:-:S02]  /*1500*/  UIMAD UR9, UR21, UR9, UR4 ;  /* 0x00000009150972a4 */ /* 0x000fc4000f8e0204 */
[----:B------:R-:W-:Y:S02]  /*1510*/  @!UP0 UIADD3 UR8, UPT, UPT, UR8, -UR7, URZ ;  /* 0x8000000708088290 */ /* 0x000fe4000fffe0ff */
[----:B------:R-:W-:Y:S02]  /*1520*/  @!UP0 UIMAD UR6, UR9, UR6, UR7 ;  /* 0x00000006090682a4 */ /* 0x000fe4000f8e0207 */
[----:B------:R-:W-:Y:S02]  /*1530*/  @!UP0 UIMAD UR4, UR8, UR21, UR5 ;  /* 0x00000015080482a4 */ /* 0x000fe4000f8e0205 */
[----:B------:R-:W-:Y:S02]  /*1540*/  UIMAD UR16, UR27, UR11, UR16 ;  /* 0x0000000b1b1072a4 */ /* 0x000fe4000f8e0210 */
[----:B------:R-:W-:Y:S01]  /*1550*/  UIMAD UR20, UR4, UR14, UR20 ;  /* 0x0000000e041472a4 */ /* 0x000fe2000f8e0214 */
[----:B------:R-:W-:Y:S02]  /*1560*/  @!UP0 UMOV UR5, UR6 ;  /* 0x0000000600058c82 */ /* 0x000fe40008000000 */
[----:B------:R-:W-:-:S12]  /*1570*/  UIMAD UR16, UR5, UR27, UR16 ;  /* 0x0000001b051072a4 */ /* 0x000fd8000f8e0210 */
.L_x_18:
[----:B------:R-:W-:Y:S02]  /*1580*/  UISETP.NE.AND UP1, UPT, UR28, 0x1, UPT ;  /* 0x000000011c00788c */ /* 0x000fe4000bf25270 */
[----:B------:R-:W-:Y:S02]  /*1590*/  ULOP3.LUT UR31, UR31, 0xffff, URZ, 0xc0, !UPT ;  /* 0x0000ffff1f1f7892 */ /* 0x000fe4000f8ec0ff */
[----:B------:R-:W-:Y:S02]  /*15a0*/  ULOP3.LUT UR30, UR30, 0xffff, URZ, 0xc0, !UPT ;  /* 0x0000ffff1e1e7892 */ /* 0x000fe4000f8ec0ff */
[----:B------:R-:W-:Y:S02]  /*15b0*/  UISETP.NE.AND UP0, UPT, UR17, 0x2, UPT ;  /* 0x000000021100788c */ /* 0x000fe4000bf05270 */
[----:B------:R-:W-:Y:S02]  /*15c0*/  ULOP3.LUT UR38, UR38, 0x400, URZ, 0xc0, !UPT ;  /* 0x0000040026267892 */ /* 0x000fe4000f8ec0ff */
[----:B------:R-:W-:-:S02]  /*15d0*/  ULOP3.LUT UR37, UR37, 0x800, URZ, 0xc0, !UPT ;  /* 0x0000080025257892 */ /* 0x000fc4000f8ec0ff */
[----:B------:R-:W-:Y:S02]  /*15e0*/  USHF.L.U32 UR31, UR32, UR31, URZ ;  /* 0x0000001f201f7299 */ /* 0x000fe400080006ff */
[----:B------:R-:W-:Y:S01]  /*15f0*/  USHF.L.U32 UR30, UR29, UR30, URZ ;  /* 0x0000001e1d1e7299 */ /* 0x000fe200080006ff */
[----:B------:R-:W-:Y:S11]  /*1600*/  BRA.U UP1, `(.L_x_19) ;  /* 0x0000000101447547 */ /* 0x000ff6000b800000 */
[----:B------:R-:W2:Y:S01]  /*1610*/  LDCU.128 UR8, c[0x0][0xb10] ;  /* 0x00016200ff0877ac */ /* 0x000ea20008000c00 */
[----:B------:R-:W3:Y:S01]  /*1620*/  LDCU UR12, c[0x0][0xb0c] ;  /* 0x00016180ff0c77ac */ /* 0x000ee20008000800 */
[----:B------:R-:W4:Y:S01]  /*1630*/  LDCU UR13, c[0x0][0xb20] ;  /* 0x00016400ff0d77ac */ /* 0x000f220008000800 */
[----:B--2---:R-:W-:Y:S02]  /*1640*/  UIMAD.WIDE.U32 UR6, UR16, UR8, URZ ;  /* 0x00000008100672a5 */ /* 0x004fe4000f8e00ff */
[----:B------:R-:W-:Y:S02]  /*1650*/  UIMAD.WIDE.U32 UR4, UR20, UR11, URZ ;  /* 0x0000000b140472a5 */ /* 0x000fe4000f8e00ff */
[----:B---3--:R-:W-:Y:S02]  /*1660*/  UISETP.NE.AND UP2, UPT, UR12, 0x1, UPT ;  /* 0x000000010c00788c */ /* 0x008fe4000bf45270 */
[----:B------:R-:W-:Y:S01]  /*1670*/  UISETP.NE.AND UP1, UPT, UR10, 0x1, UPT ;  /* 0x000000010a00788c */ /* 0x000fe2000bf25270 */
[----:B------:R-:W-:-:S02]  /*1680*/  UMOV UR6, UR7 ;  /* 0x0000000700067c82 */ /* 0x000fc40008000000 */
[----:B------:R-:W-:Y:S01]  /*1690*/  UMOV UR4, UR5 ;  /* 0x0000000500047c82 */ /* 0x000fe20008000000 */
[----:B------:R-:W-:Y:S02]  /*16a0*/  USHF.R.U32.HI UR9, URZ, UR9, UR6 ;  /* 0x00000009ff097299 */ /* 0x000fe40008011606 */
[----:B----4-:R-:W-:Y:S02]  /*16b0*/  USHF.R.U32.HI UR4, URZ, UR13, UR4 ;  /* 0x0000000dff047299 */ /* 0x010fe40008011604 */
[----:B------:R-:W-:Y:S02]  /*16c0*/  USEL UR5, UR16, UR9, !UP2 ;  /* 0x0000000910057287 */ /* 0x000fe4000d000000 */
[----:B------:R-:W-:-:S04]  /*16d0*/  USEL UR4, UR20, UR4, !UP1 ;  /* 0x0000000414047287 */ /* 0x000fc8000c800000 */
[----:B------:R-:W-:Y:S02]  /*16e0*/  UIADD3 UR6, UPT, UPT, UR5, -UR4, URZ ;  /* 0x8000000405067290 */ /* 0x000fe4000fffe0ff */
[----:B------:R-:W-:Y:S02]  /*16f0*/  UIADD3 UR4, UPT, UPT, -UR5, UR4, URZ ;  /* 0x0000000405047290 */ /* 0x000fe4000fffe1ff */
[----:B------:R-:W-:Y:S02]  /*1700*/  UIMAD UR20, UR6, UR10, UR20 ;  /* 0x0000000a061472a4 */ /* 0x000fe4000f8e0214 */
[----:B------:R-:W-:-:S12]  /*1710*/  UIMAD UR16, UR4, UR12, UR16 ;  /* 0x0000000c041072a4 */ /* 0x000fd8000f8e0210 */
.L_x_19:
[----:B------:R-:W-:Y:S05]  /*1720*/  BRA.U !UP5, `(.L_x_20) ;  /* 0x000000010d0c7547 */ /* 0x000fea000b800000 */
[----:B------:R-:W-:Y:S01]  /*1730*/  UCGABAR_WAIT ;  /* 0x0000000000007dc7 */ /* 0x000fe20008000000 */
[----:B------:R-:W-:Y:S01]  /*1740*/  CCTL.IVALL ;  /* 0x00000000ff00798f */ /* 0x000fe20002000000 */
[----:B------:R-:W-:Y:S05]  /*1750*/  BRA `(.L_x_21) ;  /* 0x0000000000047947 */ /* 0x000fea0003800000 */
.L_x_20:
[----:B------:R-:W-:Y:S06]  /*1760*/  BAR.SYNC.DEFER_BLOCKING 0x0 ;  /* 0x0000000000007b1d */ /* 0x000fec0000010000 */
.L_x_21:
[----:B------:R-:W-:Y:S05]  /*1770*/  BRA.U UP0, `(.L_x_22) ;  /* 0x0000001500607547 */ /* 0x000fea000b800000 */
[----:B------:R-:W2:Y:S01]  /*1780*/  LDCU UR6, c[0x0][0x38c] ;  /* 0x00007180ff0677ac */ /* 0x000ea20008000800 */
[----:B------:R-:W-:Y:S01]  /*1790*/  PLOP3.LUT P2, PT, PT, PT, UP3, 0x80, 0x8 ;  /* 0x000000000008781c */ /* 0x000fe20003f4f038 */
[----:B------:R-:W-:Y:S01]  /*17a0*/  IMAD.MOV.U32 R12, RZ, RZ, 0x1 ;  /* 0x00000001ff0c7424 */ /* 0x000fe200078e00ff */
[----:B------:R-:W-:Y:S01]  /*17b0*/  ISETP.EQ.OR P3, PT, R0, RZ, P4 ;  /* 0x000000ff0000720c */ /* 0x000fe20002762670 */
[----:B------:R-:W-:Y:S01]  /*17c0*/  UISETP.NE.AND UP1, UPT, UR17, URZ, UPT ;  /* 0x000000ff1100728c */ /* 0x000fe2000bf25270 */
[----:B------:R-:W-:Y:S02]  /*17d0*/  PLOP3.LUT P2, PT, P2, PT, PT, 0x8, 0x80 ;  /* 0x000000000080781c */ /* 0x000fe4000174e170 */
[----:B------:R-:W-:Y:S01]  /*17e0*/  CS2R R10, SRZ ;  /* 0x00000000000a7805 */ /* 0x000fe2000001ff00 */
[----:B------:R-:W-:Y:S01]  /*17f0*/  IMAD.MOV.U32 R9, RZ, RZ, RZ ;  /* 0x000000ffff097224 */ /* 0x000fe200078e00ff */
[----:B------:R-:W3:Y:S01]  /*1800*/  LDCU UR49, c[0x0][0x370] ;  /* 0x00006e00ff3177ac */ /* 0x000ee20008000800 */
[----:B------:R-:W-:Y:S01]  /*1810*/  IMAD.MOV.U32 R8, RZ, RZ, 0x1 ;  /* 0x00000001ff087424 */ /* 0x000fe200078e00ff */
[----:B------:R-:W4:Y:S01]  /*1820*/  LDCU.64 UR46, c[0x0][0x348] ;  /* 0x00006900ff2e77ac */ /* 0x000f220008000a00 */
[----:B------:R-:W1:Y:S01]  /*1830*/  LDCU UR48, c[0x0][0x374] ;  /* 0x00006e80ff3077ac */ /* 0x000e620008000800 */
[----:B--2---:R-:W-:-:S02]  /*1840*/  UIADD3 UR5, UPT, UPT, UR6, 0x3f, URZ ;  /* 0x0000003f06057890 */ /* 0x004fc4000fffe0ff */
[----:B------:R-:W-:Y:S02]  /*1850*/  UIADD3 UR56, UPT, UPT, UR6, 0x7e, URZ ;  /* 0x0000007e06387890 */ /* 0x000fe4000fffe0ff */
[----:B------:R-:W-:Y:S02]  /*1860*/  USHF.R.S32.HI UR4, URZ, 0x1f, UR5 ;  /* 0x0000001fff047899 */ /* 0x000fe40008011405 */
[----:B------:R-:W-:Y:S02]  /*1870*/  USEL UR40, UR40, 0x2, UP1 ;  /* 0x0000000228287887 */ /* 0x000fe40008800000 */
[----:B------:R-:W-:Y:S02]  /*1880*/  ULEA.HI UR4, UR4, UR5, URZ, 0x6 ;  /* 0x0000000504047291 */ /* 0x000fe4000f8f30ff */
[----:B------:R-:W-:Y:S02]  /*1890*/  USHF.L.U32 UR5, UR26, 0x5, URZ ;  /* 0x000000051a057899 */ /* 0x000fe400080006ff */
[----:B------:R-:W-:-:S02]  /*18a0*/  USHF.R.S32.HI UR51, URZ, 0x6, UR4 ;  /* 0x00000006ff337899 */ /* 0x000fc40008011404 */
[----:B------:R-:W-:Y:S02]  /*18b0*/  UIADD3 UR4, UPT, UPT, UR6, -0x1, URZ ;  /* 0xffffffff06047890 */ /* 0x000fe4000fffe0ff */
[----:B------:R-:W-:Y:S02]  /*18c0*/  UISETP.LT.U32.AND UP0, UPT, UR51, 0x4, UPT ;  /* 0x000000043300788c */ /* 0x000fe4000bf01070 */
[----:B------:R-:W-:Y:S02]  /*18d0*/  UISETP.GE.U32.AND UP2, UPT, UR4, -0x7f, UPT ;  /* 0xffffff810400788c */ /* 0x000fe4000bf46070 */
[----:B------:R-:W-:Y:S02]  /*18e0*/  USEL UR50, UR51, 0x4, UP0 ;  /* 0x0000000433327887 */ /* 0x000fe40008000000 */
[----:B------:R-:W-:Y:S02]  /*18f0*/  ULOP3.LUT UR53, UR5, 0x20, URZ, 0xe2, !UPT ;  /* 0x0000002005357892 */ /* 0x000fe4000f8ee2ff */
[----:B------:R-:W-:-:S02]  /*1900*/  UIADD3 UR39, UPT, UPT, UR50, -0x1, URZ ;  /* 0xffffffff32277890 */ /* 0x000fc4000fffe0ff */
[----:B------:R-:W-:Y:S01]  /*1910*/  UIADD3 UR54, UPT, UPT, UR51, -UR50, URZ ;  /* 0x8000003233367290 */ /* 0x000fe2000fffe0ff */
[----:B------:R-:W-:Y:S02]  /*1920*/  UMOV UR29, URZ ;  /* 0x000000ff001d7c82 */ /* 0x000fe40008000000 */
[----:B------:R-:W-:-:S04]  /*1930*/  @UP2 UIADD3 UR39, UPT, UPT, UR50, URZ, URZ ;  /* 0x000000ff32272290 */ /* 0x000fc8000fffe0ff */
[----:B-1-34-:R-:W-:-:S12]  /*1940*/  UIADD3 UR39, UPT, UPT, UR39, 0x1, URZ ;  /* 0x0000000127277890 */ /* 0x01afd8000fffe0ff */
.L_x_46:
[----:B------:R-:W-:Y:S01]  /*1950*/  UISETP.NE.AND UP0, UPT, UR52, URZ, UPT ;  /* 0x000000ff3400728c */ /* 0x000fe2000bf05270 */
[----:B------:R-:W1:Y:S08]  /*1960*/  S2UR UR52, SR_CgaCtaId ;  /* 0x00000000003479c3 */ /* 0x000e700000008800 */
[----:B---3--:R-:W-:Y:S05]  /*1970*/  BRA.U UP0, `(.L_x_23) ;  /* 0x0000000100347547 */ /* 0x008fea000b800000 */
[----:B------:R-:W2:Y:S01]  /*1980*/  S2R R0, SR_CgaCtaId ;  /* 0x0000000000007919 */ /* 0x000ea20000008800 */
[----:B------:R-:W-:-:S04]  /*1990*/  MOV R2, 0x400 ;  /* 0x0000040000027802 */ /* 0x000fc80000000f00 */
[----:B--2---:R-:W-:Y:S02]  /*19a0*/  LEA R0, R0, R2, 0x18 ;  /* 0x0000000200007211 */ /* 0x004fe400078ec0ff */
[----:B------:R-:W-:-:S03]  /*19b0*/  SHF.L.U32 R2, R8, 0x1f, RZ ;  /* 0x0000001f08027819 */ /* 0x000fc600000006ff */
[----:B------:R-:W-:-:S04]  /*19c0*/  IMAD R0, R9, 0x8, R0 ;  /* 0x0000000809007824 */ /* 0x000fc800078e0200 */
[----:B------:R-:W2:Y:S02]  /*19d0*/  SYNCS.PHASECHK.TRANS64.TRYWAIT P0, [R0+URZ+0x100], R2 ;  /* 0x00010002000075a7 */ /* 0x000ea400080011ff */
[----:B--2---:R-:W-:Y:S05]  /*19e0*/  @!P0 BRA `(.L_x_24) ;  /* 0x0000007400508947 */ /* 0x004fea0003800000 */
.L_x_142:
[----:B------:R-:W-:Y:S01]  /*19f0*/  VIADD R9, R9, 0x1 ;  /* 0x0000000109097836 */ /* 0x000fe20000000000 */
[----:B------:R2:W-:Y:S04]  /*1a00*/  SYNCS.ARRIVE.TRANS64.A1T0 RZ, [R0+URZ+0xf0], RZ ;  /* 0x0000f0ff00ff79a7 */ /* 0x0005e800081000ff */
[----:B------:R-:W-:-:S04]  /*1a10*/  ISETP.NE.AND P0, PT, R9, 0x2, PT ;  /* 0x000000020900780c */ /* 0x000fc80003f05270 */
[----:B------:R-:W-:Y:S02]  /*1a20*/  SEL R9, R9, RZ, P0 ;  /* 0x000000ff09097207 */ /* 0x000fe40000000000 */
[----:B--2---:R-:W-:-:S04]  /*1a30*/  SEL R0, RZ, 0x1, P0 ;  /* 0x00000001ff007807 */ /* 0x004fc80000000000 */
[----:B------:R-:W-:-:S07]  /*1a40*/  LOP3.LUT R8, R8, R0, RZ, 0x3c, !PT ;  /* 0x0000000008087212 */ /* 0x000fce00078e3cff */
.L_x_23:
[----:B------:R-:W-:Y:S01]  /*1a50*/  UMOV UR21, 0x400 ;  /* 0x0000040000157882 */ /* 0x000fe20000000000 */
[----:B------:R-:W-:Y:S01]  /*1a60*/  SHF.L.U32 R0, R12, 0x1f, RZ ;  /* 0x0000001f0c007819 */ /* 0x000fe200000006ff */
[----:B-1----:R-:W-:Y:S02]  /*1a70*/  ULEA UR21, UR52, UR21, 0x18 ;  /* 0x0000001534157291 */ /* 0x002fe4000f8ec0ff */
[----:B------:R-:W-:Y:S02]  /*1a80*/  UISETP.GE.U32.AND UP0, UPT, UR56, 0x7f, UPT ;  /* 0x0000007f3800788c */ /* 0x000fe4000bf06070 */
[----:B------:R-:W-:Y:S02]  /*1a90*/  ULEA UR4, UR29, UR21, 0x3 ;  /* 0x000000151d047291 */ /* 0x000fe4000f8e18ff */
[----:B------:R-:W-:Y:S02]  /*1aa0*/  ULEA UR19, UR20, UR55, 0x1 ;  /* 0x0000003714137291 */ /* 0x000fe4000f8e08ff */
[----:B------:R-:W-:-:S02]  /*1ab0*/  ULEA UR35, UR16, UR53, 0x6 ;  /* 0x0000003510237291 */ /* 0x000fc4000f8e30ff */
[----:B------:R-:W-:Y:S01]  /*1ac0*/  USHF.L.U32 UR19, UR19, 0x6, URZ ;  /* 0x0000000613137899 */ /* 0x000fe200080006ff */
[----:B------:R-:W-:Y:S02]  /*1ad0*/  UMOV UR7, URZ ;  /* 0x000000ff00077c82 */ /* 0x000fe40008000000 */
[----:B------:R1:W2:Y:S01]  /*1ae0*/  SYNCS.PHASECHK.TRANS64.TRYWAIT P1, [UR4+0x20], R0 ;  /* 0x00002000ff0075a7 */ /* 0x0002a20008021104 */
[----:B------:R-:W-:Y:S08]  /*1af0*/  BRA.U !UP0, `(.L_x_25) ;  /* 0x00000005080c7547 */ /* 0x000ff0000b800000 */
[----:B------:R-:W-:Y:S01]  /*1b00*/  UMOV UR13, URZ ;  /* 0x000000ff000d7c82 */ /* 0x000fe20008000000 */
[----:B------:R-:W-:-:S05]  /*1b10*/  UMOV UR5, UR29 ;  /* 0x0000001d00057c82 */ /* 0x000fca0008000000 */
.L_x_33:
[----:B------:R-:W-:Y:S01]  /*1b20*/  ULEA UR33, UR5, UR21, 0x3 ;  /* 0x0000001505217291 */ /* 0x000fe2000f8e18ff */
[----:B--2---:R-:W-:Y:S01]  /*1b30*/  @!P4 MOV R2, 0xc000 ;  /* 0x0000c0000002c802 */ /* 0x004fe20000000f00 */
[----:B--23--:R-:W-:Y:S10]  /*1b40*/  @P1 BRA `(.L_x_26) ;  /* 0x00000000000c1947 */ /* 0x00cff40003800000 */
[----:B------:R-:W-:-:S04]  /*1b50*/  SHF.L.U32 R3, R12, 0x1f, RZ ;  /* 0x0000001f0c037819 */ /* 0x000fc800000006ff */
[----:B------:R-:W2:Y:S02]  /*1b60*/  SYNCS.PHASECHK.TRANS64.TRYWAIT P0, [UR33+0x20], R3 ;  /* 0x00002003ff0075a7 */ /* 0x000ea40008001121 */
[----:B--2---:R-:W-:Y:S05]  /*1b70*/  @!P0 BRA `(.L_x_27) ;  /* 0x0000007400008947 */ /* 0x004fea0003800000 */
.L_x_26:
[----:B------:R2:W-:Y:S01]  /*1b80*/  @!P4 SYNCS.ARRIVE.TRANS64 RZ, [UR33], R2 ;  /* 0x00000002ffffc9a7 */ /* 0x0005e20008000021 */
[----:B------:R-:W-:-:S04]  /*1b90*/  ULOP3.LUT UR4, UR40, 0x2, URZ, 0xfc, !UPT ;  /* 0x0000000228047892 */ /* 0x000fc8000f8efcff */
[----:B------:R-:W-:-:S09]  /*1ba0*/  UISETP.NE.AND UP0, UPT, UR4, 0x2, UPT ;  /* 0x000000020400788c */ /* 0x000fd2000bf05270 */
[----:B------:R-:W-:Y:S05]  /*1bb0*/  BRA.U UP0, `(.L_x_28) ;  /* 0x0000000100047547 */ /* 0x000fea000b800000 */
[----:B------:R-:W-:Y:S05]  /*1bc0*/  BPT.TRAP 0x1 ;  /* 0x000000040000795c */ /* 0x000fea0000300000 */
.L_x_28:
[----:B------:R-:W-:Y:S04]  /*1bd0*/  BSSY.RECONVERGENT B0, `(.L_x_29) ;  /* 0x0000003000007945 */ /* 0x000fe80003800200 */
[----:B------:R-:W-:Y:S05]  /*1be0*/  @P3 BRA `(.L_x_30) ;  /* 0x0000000000043947 */ /* 0x000fea0003800000 */
[----:B------:R-:W-:Y:S05]  /*1bf0*/  BPT.TRAP 0x1 ;  /* 0x000000040000795c */ /* 0x000fea0000300000 */
.L_x_30:
[----:B------:R-:W-:Y:S05]  /*1c00*/  BSYNC.RECONVERGENT B0 ;  /* 0x0000000000007941 */ /* 0x000fea0003800200 */
.L_x_29:
[----:B------:R-:W-:Y:S01]  /*1c10*/  UIADD3 UR4, UPT, UPT, UR5, 0x1, URZ ;  /* 0x0000000105047890 */ /* 0x000fe2000fffe0ff */
[----:B------:R-:W-:Y:S01]  /*1c20*/  BSSY.RECONVERGENT B0, `(.L_x_31) ;  /* 0x000002b000007945 */ /* 0x000fe20003800200 */
[----:B------:R-:W-:Y:S02]  /*1c30*/  ELECT P0, URZ, PT ;  /* 0x0000000000ff782f */ /* 0x000fe40003800000 */
[----:B------:R-:W-:-:S04]  /*1c40*/  UISETP.NE.AND UP0, UPT, UR4, 0x4, UPT ;  /* 0x000000040400788c */ /* 0x000fc8000bf05270 */
[----:B------:R-:W-:Y:S02]  /*1c50*/  USEL UR6, URZ, 0x1, UP0 ;  /* 0x00000001ff067887 */ /* 0x000fe40008000000 */
[----:B------:R-:W-:-:S04]  /*1c60*/  USEL UR29, UR4, URZ, UP0 ;  /* 0x000000ff041d7287 */ /* 0x000fc80008000000 */
[----:B------:R-:W-:Y:S01]  /*1c70*/  ULEA UR4, UR29, UR21, 0x3 ;  /* 0x000000151d047291 */ /* 0x000fe2000f8e18ff */
[----:B------:R-:W-:-:S04]  /*1c80*/  LOP3.LUT R12, R12, UR6, RZ, 0x3c, !PT ;  /* 0x000000060c0c7c12 */ /* 0x000fc8000f8e3cff */
[----:B-1----:R-:W-:-:S04]  /*1c90*/  SHF.L.U32 R0, R12, 0x1f, RZ ;  /* 0x0000001f0c007819 */ /* 0x002fc800000006ff */
[----:B------:R1:W3:Y:S01]  /*1ca0*/  SYNCS.PHASECHK.TRANS64.TRYWAIT P1, [UR4+0x20], R0 ;  /* 0x00002000ff0075a7 */ /* 0x0002e20008021104 */
[----:B------:R-:W-:Y:S05]  /*1cb0*/  @!P0 BRA `(.L_x_32) ;  /* 0x0000000000848947 */ /* 0x000fea0003800000 */
[----:B------:R-:W-:Y:S02]  /*1cc0*/  ULEA UR24, UR5, UR38, 0xc ;  /* 0x0000002605187291 */ /* 0x000fe4000f8e60ff */
[----:B------:R-:W-:Y:S02]  /*1cd0*/  ULEA UR8, UR5, UR37, 0xd ;  /* 0x0000002505087291 */ /* 0x000fe4000f8e68ff */
[----:B------:R-:W-:Y:S02]  /*1ce0*/  UIADD3 UR6, UP1, UPT, UR46, 0x80, URZ ;  /* 0x000000802e067890 */ /* 0x000fe4000ff3e0ff */
[----:B------:R-:W-:Y:S02]  /*1cf0*/  ULEA UR24, UR24, UR21, 0x2 ;  /* 0x0000001518187291 */ /* 0x000fe4000f8e10ff */
[----:B------:R-:W-:Y:S02]  /*1d00*/  USHF.L.U32 UR34, UR13, 0x6, URZ ;  /* 0x000000060d227899 */ /* 0x000fe400080006ff */
[----:B------:R-:W-:-:S02]  /*1d10*/  UIADD3 UR14, UP0, UPT, UR46, 0x180, URZ ;  /* 0x000001802e0e7890 */ /* 0x000fc4000ff1e0ff */
[----:B------:R-:W-:Y:S02]  /*1d20*/  ULEA UR8, UR8, UR21, 0x2 ;  /* 0x0000001508087291 */ /* 0x000fe4000f8e10ff */
[----:B------:R-:W-:Y:S02]  /*1d30*/  UIADD3.X UR7, UPT, UPT, URZ, UR47, URZ, UP1, !UPT ;  /* 0x0000002fff077290 */ /* 0x000fe40008ffe4ff */
[----:B------:R-:W-:Y:S02]  /*1d40*/  UIADD3 UR32, UPT, UPT, UR24, 0x8800, URZ ;  /* 0x0000880018207890 */ /* 0x000fe4000fffe0ff */
[----:B------:R-:W-:Y:S02]  /*1d50*/  UPRMT UR4, URZ, 0x5410, UR31 ;  /* 0x00005410ff047896 */ /* 0x000fe4000800001f */
[----:B------:R-:W-:Y:S02]  /*1d60*/  UIADD3 UR26, UPT, UPT, UR34, 0x20, URZ ;  /* 0x00000020221a7890 */ /* 0x000fe4000fffe0ff */
[----:B------:R-:W-:-:S02]  /*1d70*/  UIADD3 UR24, UPT, UPT, UR24, 0xa800, URZ ;  /* 0x0000a80018187890 */ /* 0x000fc4000fffe0ff */
[----:B------:R-:W-:Y:S02]  /*1d80*/  UIADD3.X UR15, UPT, UPT, URZ, UR47, URZ, UP0, !UPT ;  /* 0x0000002fff0f7290 */ /* 0x000fe400087fe4ff */
[----:B------:R-:W-:Y:S02]  /*1d90*/  UIADD3 UR16, UPT, UPT, UR8, 0x18800, URZ ;  /* 0x0001880008107890 */ /* 0x000fe4000fffe0ff */
[----:B------:R-:W-:Y:S02]  /*1da0*/  UPRMT UR22, URZ, 0x5410, UR30 ;  /* 0x00005410ff167896 */ /* 0x000fe4000800001e */
[----:B------:R-:W-:Y:S01]  /*1db0*/  UIADD3 UR8, UPT, UPT, UR8, 0x1c800, URZ ;  /* 0x0001c80008087890 */ /* 0x000fe2000fffe0ff */
[----:B------:R-:W-:Y:S01]  /*1dc0*/  UMOV UR44, 0x0 ;  /* 0x00000000002c7882 */ /* 0x000fe20000000000 */
[----:B------:R-:W-:Y:S01]  /*1dd0*/  UMOV UR45, 0x10000000 ;  /* 0x10000000002d7882 */ /* 0x000fe20000000000 */
[----:B------:R-:W-:Y:S01]  /*1de0*/  UMOV UR25, UR33 ;  /* 0x0000002100197c82 */ /* 0x000fe20008000000 */
[----:B------:R-:W-:Y:S01]  /*1df0*/  UMOV UR27, UR35 ;  /* 0x00000023001b7c82 */ /* 0x000fe20008000000 */
[----:B------:R-:W-:Y:S01]  /*1e00*/  UMOV UR28, UR36 ;  /* 0x00000024001c7c82 */ /* 0x000fe20008000000 */
[----:B------:R-:W-:Y:S01]  /*1e10*/  UMOV UR17, UR33 ;  /* 0x0000002100117c82 */ /* 0x000fe20008000000 */
[----:B------:R-:W-:Y:S01]  /*1e20*/  UMOV UR20, UR36 ;  /* 0x0000002400147c82 */ /* 0x000fe20008000000 */
[----:B------:R-:W-:Y:S01]  /*1e30*/  UMOV UR18, UR34 ;  /* 0x0000002200127c82 */ /* 0x000fe20008000000 */
[----:B------:R4:W-:Y:S01]  /*1e40*/  UTMALDG.3D.MULTICAST [UR32], [UR6], UR4, desc[UR44] ;  /* 0x00002c20060073b4 */ /* 0x0009e20008011804 */
[----:B------:R-:W-:Y:S01]  /*1e50*/  UMOV UR9, UR33 ;  /* 0x0000002100097c82 */ /* 0x000fe20008000000 */
[----:B------:R-:W-:Y:S01]  /*1e60*/  UMOV UR11, UR19 ;  /* 0x00000013000b7c82 */ /* 0x000fe20008000000 */
[----:B------:R-:W-:Y:S01]  /*1e70*/  UMOV UR12, UR36 ;  /* 0x00000024000c7c82 */ /* 0x000fe20008000000 */
[----:B------:R-:W-:Y:S01]  /*1e80*/  UMOV UR10, UR26 ;  /* 0x0000001a000a7c82 */ /* 0x000fe20008000000 */
[----:B------:R4:W-:Y:S01]  /*1e90*/  UTMALDG.3D.MULTICAST [UR24], [UR6], UR4, desc[UR44] ;  /* 0x00002c18060073b4 */ /* 0x0009e20008011804 */
[----:B------:R4:W-:Y:S01]  /*1ea0*/  UTMALDG.3D.MULTICAST [UR16], [UR14], UR22, desc[UR44] ;  /* 0x00002c100e0073b4 */ /* 0x0009e20008011816 */
[----:B------:R4:W-:Y:S02]  /*1eb0*/  UTMALDG.3D.MULTICAST [UR8], [UR14], UR22, desc[UR44] ;  /* 0x00002c080e0073b4 */ /* 0x0009e40008011816 */
[----:B----4-:R-:W-:Y:S01]  /*1ec0*/  NOP ;  /* 0x0000000000007918 */ /* 0x010fe20000000000 */
.L_x_32:
[----:B------:R-:W-:Y:S05]  /*1ed0*/  BSYNC.RECONVERGENT B0 ;  /* 0x0000000000007941 */ /* 0x000fea0003800200 */
.L_x_31:
[----:B------:R-:W-:Y:S01]  /*1ee0*/  UIADD3 UR13, UPT, UPT, UR13, 0x1, URZ ;  /* 0x000000010d0d7890 */ /* 0x000fe2000fffe0ff */
[----:B------:R-:W-:Y:S01]  /*1ef0*/  UMOV UR5, UR29 ;  /* 0x0000001d00057c82 */ /* 0x000fe20008000000 */
[----:B------:R-:W-:Y:S02]  /*1f00*/  UMOV UR7, UR39 ;  /* 0x0000002700077c82 */ /* 0x000fe40008000000 */
[----:B------:R-:W-:-:S09]  /*1f10*/  UISETP.NE.AND UP0, UPT, UR13, UR39, UPT ;  /* 0x000000270d00728c */ /* 0x000fd2000bf05270 */
[----:B------:R-:W-:Y:S05]  /*1f20*/  BRA.U UP0, `(.L_x_33) ;  /* 0xfffffff900fc7547 */ /* 0x000fea000b83ffff */
.L_x_25:
[----:B------:R-:W-:Y:S01]  /*1f30*/  ULEA UR4, UR29, UR21, 0x3 ;  /* 0x000000151d047291 */ /* 0x000fe2000f8e18ff */
[----:B-1----:R-:W-:Y:S01]  /*1f40*/  SHF.L.U32 R0, R12, 0x1f, RZ ;  /* 0x0000001f0c007819 */ /* 0x002fe200000006ff */
[----:B------:R-:W-:Y:S01]  /*1f50*/  @!P2 SYNCS.ARRIVE.TRANS64.A1T0 RZ, [UR21+0x88], RZ ;  /* 0x000088ffffffa9a7 */ /* 0x000fe20008100015 */
[----:B------:R-:W-:-:S06]  /*1f60*/  UISETP.GT.AND UP0, UPT, UR51, UR50, UPT ;  /* 0x000000323300728c */ /* 0x000fcc000bf04270 */
[----:B--23--:R1:W2:Y:S03]  /*1f70*/  SYNCS.PHASECHK.TRANS64.TRYWAIT P1, [UR4+0x20], R0 ;  /* 0x00002000ff0075a7 */ /* 0x00c2a60008021104 */
[----:B------:R-:W-:Y:S05]  /*1f80*/  BRA.U !UP0, `(.L_x_34) ;  /* 0x0000000508087547 */ /* 0x000fea000b800000 */
[----:B------:R-:W-:Y:S01]  /*1f90*/  UIADD3 UR13, UPT, UPT, UR54, UR7, URZ ;  /* 0x00000007360d7290 */ /* 0x000fe2000fffe0ff */
[----:B------:R-:W-:-:S11]  /*1fa0*/  UMOV UR5, UR29 ;  /* 0x0000001d00057c82 */ /* 0x000fd60008000000 */
.L_x_42:
[----:B------:R-:W-:Y:S01]  /*1fb0*/  ULEA UR33, UR5, UR21, 0x3 ;  /* 0x0000001505217291 */ /* 0x000fe2000f8e18ff */
[----:B--2---:R-:W-:Y:S01]  /*1fc0*/  @!P4 MOV R2, 0xc000 ;  /* 0x0000c0000002c802 */ /* 0x004fe20000000f00 */
[----:B--23--:R-:W-:Y:S10]  /*1fd0*/  @P1 BRA `(.L_x_35) ;  /* 0x00000000000c1947 */ /* 0x00cff40003800000 */
[----:B------:R-:W-:-:S04]  /*1fe0*/  SHF.L.U32 R3, R12, 0x1f, RZ ;  /* 0x0000001f0c037819 */ /* 0x000fc800000006ff */
[----:B------:R-:W2:Y:S02]  /*1ff0*/  SYNCS.PHASECHK.TRANS64.TRYWAIT P0, [UR33+0x20], R3 ;  /* 0x00002003ff0075a7 */ /* 0x000ea40008001121 */
[----:B--2---:R-:W-:Y:S05]  /*2000*/  @!P0 BRA `(.L_x_36) ;  /* 0x0000006c00f48947 */ /* 0x004fea0003800000 */
.L_x_35:
[----:B------:R2:W-:Y:S01]  /*2010*/  @!P4 SYNCS.ARRIVE.TRANS64 RZ, [UR33], R2 ;  /* 0x00000002ffffc9a7 */ /* 0x0005e20008000021 */
[----:B------:R-:W-:-:S04]  /*2020*/  ULOP3.LUT UR4, UR40, 0x2, URZ, 0xfc, !UPT ;  /* 0x0000000228047892 */ /* 0x000fc8000f8efcff */
[----:B------:R-:W-:-:S09]  /*2030*/  UISETP.NE.AND UP0, UPT, UR4, 0x2, UPT ;  /* 0x000000020400788c */ /* 0x000fd2000bf05270 */
[----:B------:R-:W-:Y:S05]  /*2040*/  BRA.U UP0, `(.L_x_37) ;  /* 0x0000000100047547 */ /* 0x000fea000b800000 */
[----:B------:R-:W-:Y:S05]  /*2050*/  BPT.TRAP 0x1 ;  /* 0x000000040000795c */ /* 0x000fea0000300000 */
.L_x_37:
[----:B------:R-:W-:Y:S04]  /*2060*/  BSSY.RECONVERGENT B0, `(.L_x_38) ;  /* 0x0000003000007945 */ /* 0x000fe80003800200 */
[----:B------:R-:W-:Y:S05]  /*2070*/  @P3 BRA `(.L_x_39) ;  /* 0x0000000000043947 */ /* 0x000fea0003800000 */
[----:B------:R-:W-:Y:S05]  /*2080*/  BPT.TRAP 0x1 ;  /* 0x000000040000795c */ /* 0x000fea0000300000 */
.L_x_39:
[----:B------:R-:W-:Y:S05]  /*2090*/  BSYNC.RECONVERGENT B0 ;  /* 0x0000000000007941 */ /* 0x000fea0003800200 */
.L_x_38:
        /* <DEDUP_REMOVED lines=44> */
.L_x_41:
[----:B------:R-:W-:Y:S05]  /*2360*/  BSYNC.RECONVERGENT B0 ;  /* 0x0000000000007941 */ /* 0x000fea0003800200 */
.L_x_40:
[----:B------:R-:W-:Y:S01]  /*2370*/  UIADD3 UR7, UPT, UPT, UR7, 0x1, URZ ;  /* 0x0000000107077890 */ /* 0x000fe2000fffe0ff */
[----:B------:R-:W-:-:S03]  /*2380*/  UMOV UR5, UR29 ;  /* 0x0000001d00057c82 */ /* 0x000fc60008000000 */
[----:B------:R-:W-:-:S09]  /*2390*/  UISETP.NE.AND UP0, UPT, UR7, UR13, UPT ;  /* 0x0000000d0700728c */ /* 0x000fd2000bf05270 */
[----:B------:R-:W-:Y:S05]  /*23a0*/  BRA.U UP0, `(.L_x_42) ;  /* 0xfffffffd00007547 */ /* 0x000fea000b83ffff */
.L_x_34:
[C---:B------:R-:W-:Y:S01]  /*23b0*/  LEA R3, R11.reuse, UR21, 0x3 ;  /* 0x000000150b037c11 */ /* 0x040fe2000f8e18ff */
[----:B------:R-:W-:Y:S01]  /*23c0*/  NOP ;  /* 0x0000000000007918 */ /* 0x000fe20000000000 */
[----:B-1----:R-:W-:Y:S02]  /*23d0*/  SHF.L.U32 R0, R10, 0x1f, RZ ;  /* 0x0000001f0a007819 */ /* 0x002fe400000006ff */
[----:B------:R-:W-:Y:S02]  /*23e0*/  LEA R4, R11, UR21, 0x4 ;  /* 0x000000150b047c11 */ /* 0x000fe4000f8e20ff */
[----:B------:R-:W1:Y:S02]  /*23f0*/  SYNCS.PHASECHK.TRANS64.TRYWAIT P0, [R3+URZ+0x90], R0 ;  /* 0x00009000030075a7 */ /* 0x000e6400080011ff */
[----:B-1----:R-:W-:Y:S05]  /*2400*/  @!P0 BRA `(.L_x_43) ;  /* 0x0000006c000c8947 */ /* 0x002fea0003800000 */
.L_x_145:
[----:B------:R-:W4:Y:S01]  /*2410*/  LDS.128 R4, [R4+0x120] ;  /* 0x0001200004047984 */ /* 0x000f220000000c00 */
[----:B------:R-:W-:Y:S01]  /*2420*/  UISETP.GE.AND UP0, UPT, UR42, 0x1, UPT ;  /* 0x000000012a00788c */ /* 0x000fe2000bf06270 */
[----:B------:R-:W-:Y:S01]  /*2430*/  @!PT LDS RZ, [RZ] ;  /* 0x00000000fffff984 */ /* 0x000fe20000000800 */
[----:B------:R-:W-:Y:S01]  /*2440*/  @!PT LDS RZ, [RZ] ;  /* 0x00000000fffff984 */ /* 0x000fe20000000800 */
[----:B------:R-:W-:Y:S01]  /*2450*/  @!PT LDS RZ, [RZ] ;  /* 0x00000000fffff984 */ /* 0x000fe20000000800 */
[----:B------:R-:W-:Y:S01]  /*2460*/  @!PT LDS RZ, [RZ] ;  /* 0x00000000fffff984 */ /* 0x000fe20000000800 */
[----:B------:R1:W-:Y:S06]  /*2470*/  MEMBAR.ALL.CTA ;  /* 0x0000000000007992 */ /* 0x0003ec0000008000 */
[----:B-1----:R-:W1:Y:S01]  /*2480*/  FENCE.VIEW.ASYNC.S ;  /* 0x00000000000073c6 */ /* 0x002e620000000000 */
[----:B----4-:R-:W-:-:S13]  /*2490*/  LOP3.LUT P0, RZ, R6, 0x1, RZ, 0xc0, !PT ;  /* 0x0000000106ff7812 */ /* 0x010fda000780c0ff */
[----:B-1----:R-:W-:Y:S01]  /*24a0*/  VOTEU.ANY UP1, P0 ;  /* 0x0000000000ff7886 */ /* 0x002fe20000020100 */
[----:B------:R-:W-:-:S13]  /*24b0*/  PLOP3.LUT P0, PT, PT, PT, UP1, 0x80, 0x8 ;  /* 0x000000000008781c */ /* 0x000fda0003f0f018 */
[----:B------:R-:W-:Y:S02]  /*24c0*/  @P0 LOP3.LUT R0, R5, 0xffff, RZ, 0xc0, !PT ;  /* 0x0000ffff05000812 */ /* 0x000fe400078ec0ff */
[----:B--2---:R-:W-:Y:S02]  /*24d0*/  @P0 MOV R2, R4 ;  /* 0x0000000400020202 */ /* 0x004fe40000000f00 */
[----:B------:R-:W-:Y:S01]  /*24e0*/  @P0 R2UR UR5, R0 ;  /* 0x00000000000502ca */ /* 0x000fe200000e0000 */
[----:B------:R-:W-:Y:S01]  /*24f0*/  VIADD R0, R3, 0xa0 ;  /* 0x000000a003007836 */ /* 0x000fe20000000000 */
[----:B------:R-:W-:Y:S02]  /*2500*/  @P0 SHF.R.U32.HI R4, RZ, 0x10, R5 ;  /* 0x00000010ff040819 */ /* 0x000fe40000011605 */
[----:B------:R-:W-:Y:S02]  /*2510*/  @P0 R2UR UR6, R2 ;  /* 0x00000000020602ca */ /* 0x000fe400000e0000 */
[----:B------:R-:W-:-:S02]  /*2520*/  PRMT R0, RZ, 0x654, R0 ;  /* 0x00000654ff007816 */ /* 0x000fc40000000000 */
[----:B------:R-:W-:Y:S02]  /*2530*/  @P0 R2UR UR4, R4 ;  /* 0x00000000040402ca */ /* 0x000fe400000e0000 */
[----:B------:R1:W-:Y:S03]  /*2540*/  SYNCS.ARRIVE.TRANS64.RED.A1T0 RZ, [R0+URZ], RZ ;  /* 0x000000ff00ff79a7 */ /* 0x0003e600081004ff */
[----:B------:R-:W-:-:S04]  /*2550*/  @UP1 UMOV UR41, UR5 ;  /* 0x0000000500291c82 */ /* 0x000fc80008000000 */
[----:B------:R-:W-:-:S04]  /*2560*/  @UP1 UMOV UR43, UR6 ;  /* 0x00000006002b1c82 */ /* 0x000fc80008000000 */
[----:B------:R-:W-:Y:S01]  /*2570*/  @UP1 UMOV UR36, UR4 ;  /* 0x0000000400241c82 */ /* 0x000fe20008000000 */
[----:B------:R-:W-:Y:S05]  /*2580*/  BRA.U !UP0, `(.L_x_44) ;  /* 0x0000000108d47547 */ /* 0x000fea000b800000 */
[----:B------:R-:W2:Y:S01]  /*2590*/  LDCU.128 UR12, c[0x0][0xb10] ;  /* 0x00016200ff0c77ac */ /* 0x000ea20008000c00 */
[----:B------:R-:W4:Y:S01]  /*25a0*/  LDCU UR22, c[0x0][0xb20] ;  /* 0x00016400ff1677ac */ /* 0x000f220008000800 */
[----:B------:R-:W3:Y:S01]  /*25b0*/  LDCU UR20, c[0x0][0xb0c] ;  /* 0x00016180ff1477ac */ /* 0x000ee20008000800 */
[----:B------:R-:W1:Y:S01]  /*25c0*/  LDCU.64 UR8, c[0x0][0xb28] ;  /* 0x00016500ff0877ac */ /* 0x000e620008000a00 */
[----:B------:R-:W-:Y:S02]  /*25d0*/  UISETP.NE.AND UP3, UPT, UR42, 0x1, UPT ;  /* 0x000000012a00788c */ /* 0x000fe4000bf65270 */
[----:B--2---:R-:W-:Y:S02]  /*25e0*/  UIMAD.WIDE.U32 UR6, UR48, UR15, URZ ;  /* 0x0000000f300672a5 */ /* 0x004fe4000f8e00ff */
[----:B------:R-:W-:Y:S02]  /*25f0*/  UIMAD.WIDE.U32 UR4, UR49, UR12, URZ ;  /* 0x0000000c310472a5 */ /* 0x000fe4000f8e00ff */
[----:B------:R-:W-:-:S02]  /*2600*/  UISETP.NE.AND UP0, UPT, UR14, 0x1, UPT ;  /* 0x000000010e00788c */ /* 0x000fc4000bf05270 */
[----:B------:R-:W-:Y:S01]  /*2610*/  UIMAD.WIDE.U32 UR18, UR41, UR15, URZ ;  /* 0x0000000f291272a5 */ /* 0x000fe2000f8e00ff */
[----:B------:R-:W-:Y:S02]  /*2620*/  UMOV UR6, UR7 ;  /* 0x0000000700067c82 */ /* 0x000fe40008000000 */
[----:B------:R-:W-:Y:S01]  /*2630*/  UMOV UR4, UR5 ;  /* 0x0000000500047c82 */ /* 0x000fe20008000000 */
[----:B----4-:R-:W-:Y:S02]  /*2640*/  USHF.R.U32.HI UR6, URZ, UR22, UR6 ;  /* 0x00000016ff067299 */ /* 0x010fe40008011606 */
[----:B---3--:R-:W-:Y:S02]  /*2650*/  UISETP.NE.AND UP2, UPT, UR20, 0x1, UPT ;  /* 0x000000011400788c */ /* 0x008fe4000bf45270 */
[----:B------:R-:W-:Y:S02]  /*2660*/  USHF.R.U32.HI UR4, URZ, UR13, UR4 ;  /* 0x0000000dff047299 */ /* 0x000fe40008011604 */
[----:B------:R-:W-:-:S02]  /*2670*/  USEL UR5, UR48, UR6, !UP0 ;  /* 0x0000000630057287 */ /* 0x000fc4000c000000 */
[----:B------:R-:W-:Y:S02]  /*2680*/  USEL UR6, UR49, UR4, !UP2 ;  /* 0x0000000431067287 */ /* 0x000fe4000d000000 */
[----:B-1----:R-:W-:Y:S01]  /*2690*/  UIMAD.WIDE.U32 UR10, UR5, UR8, URZ ;  /* 0x00000008050a72a5 */ /* 0x002fe2000f8e00ff */
[----:B------:R-:W-:Y:S01]  /*26a0*/  UMOV UR4, UR19 ;  /* 0x0000001300047c82 */ /* 0x000fe20008000000 */
[----:B------:R-:W-:Y:S02]  /*26b0*/  UIMAD.WIDE.U32 UR16, UR43, UR12, URZ ;  /* 0x0000000c2b1072a5 */ /* 0x000fe4000f8e00ff */
[----:B------:R-:W-:-:S03]  /*26c0*/  UIMAD.WIDE.U32 UR18, UR6, UR8, URZ ;  /* 0x00000008061272a5 */ /* 0x000fc6000f8e00ff */
[----:B------:R-:W-:Y:S01]  /*26d0*/  UMOV UR10, UR11 ;  /* 0x0000000b000a7c82 */ /* 0x000fe20008000000 */
[----:B------:R-:W-:Y:S02]  /*26e0*/  USHF.R.U32.HI UR4, URZ, UR22, UR4 ;  /* 0x00000016ff047299 */ /* 0x000fe40008011604 */
[----:B------:R-:W-:Y:S01]  /*26f0*/  @UP3 USHF.R.U32.HI UR5, URZ, UR9, UR10 ;  /* 0x00000009ff053299 */ /* 0x000fe2000801160a */
[----:B------:R-:W-:Y:S01]  /*2700*/  UMOV UR16, UR17 ;  /* 0x0000001100107c82 */ /* 0x000fe20008000000 */
[----:B------:R-:W-:Y:S01]  /*2710*/  UMOV UR18, UR19 ;  /* 0x0000001300127c82 */ /* 0x000fe20008000000 */
[----:B------:R-:W-:Y:S02]  /*2720*/  USHF.R.U32.HI UR13, URZ, UR13, UR16 ;  /* 0x0000000dff0d7299 */ /* 0x000fe40008011610 */
[----:B------:R-:W-:Y:S02]  /*2730*/  USEL UR4, UR41, UR4, !UP0 ;  /* 0x0000000429047287 */ /* 0x000fe4000c000000 */
[----:B------:R-:W-:-:S02]  /*2740*/  @UP3 USHF.R.U32.HI UR6, URZ, UR9, UR18 ;  /* 0x00000009ff063299 */ /* 0x000fc40008011612 */
[----:B------:R-:W-:Y:S02]  /*2750*/  UIMAD UR7, UR42, UR5, URZ ;  /* 0x000000052a0772a4 */ /* 0x000fe4000f8e02ff */
[----:B------:R-:W-:Y:S02]  /*2760*/  USEL UR5, UR43, UR13, !UP2 ;  /* 0x0000000d2b057287 */ /* 0x000fe4000d000000 */
[----:B------:R-:W-:Y:S02]  /*2770*/  UIMAD UR10, UR42, UR6, URZ ;  /* 0x000000062a0a72a4 */ /* 0x000fe4000f8e02ff */
[----:B------:R-:W-:Y:S02]  /*2780*/  UISETP.GE.AND UP0, UPT, UR4, UR7, UPT ;  /* 0x000000070400728c */ /* 0x000fe4000bf06270 */
[----:B------:R-:W-:Y:S02]  /*2790*/  UIMAD.WIDE.U32 UR12, UR4, UR8, URZ ;  /* 0x00000008040c72a5 */ /* 0x000fe4000f8e00ff */
[----:B------:R-:W-:-:S02]  /*27a0*/  UISETP.GE.OR UP0, UPT, UR5, UR10, UP0 ;  /* 0x0000000a0500728c */ /* 0x000fc40008706670 */
        /* <DEDUP_REMOVED lines=19> */
.L_x_44:
[----:B------:R-:W2:Y:S02]  /*28e0*/  LDCU UR4, c[0x0][0xb30] ;  /* 0x00016600ff0477ac */ /* 0x000ea40008000800 */
[----:B--2---:R-:W-:-:S09]  /*28f0*/  UISETP.NE.AND UP0, UPT, UR4, 0x1, UPT ;  /* 0x000000010400788c */ /* 0x004fd2000bf05270 */
[----:B------:R-:W-:Y:S05]  /*2900*/  BRA.U UP0, `(.L_x_45) ;  /* 0x0000000100447547 */ /* 0x000fea000b800000 */
[----:B------:R-:W2:Y:S01]  /*2910*/  LDCU.128 UR8, c[0x0][0xb10] ;  /* 0x00016200ff0877ac */ /* 0x000ea20008000c00 */
[----:B------:R-:W4:Y:S01]  /*2920*/  LDCU UR12, c[0x0][0xb0c] ;  /* 0x00016180ff0c77ac */ /* 0x000f220008000800 */
[----:B------:R-:W1:Y:S01]  /*2930*/  LDCU UR13, c[0x0][0xb20] ;  /* 0x00016400ff0d77ac */ /* 0x000e620008000800 */
[----:B--2---:R-:W-:Y:S02]  /*2940*/  UIMAD.WIDE.U32 UR6, UR43, UR8, URZ ;  /* 0x000000082b0672a5 */ /* 0x004fe4000f8e00ff */
[----:B------:R-:W-:Y:S02]  /*2950*/  UIMAD.WIDE.U32 UR4, UR41, UR11, URZ ;  /* 0x0000000b290472a5 */ /* 0x000fe4000f8e00ff */
[----:B----4-:R-:W-:Y:S02]  /*2960*/  UISETP.NE.AND UP2, UPT, UR12, 0x1, UPT ;  /* 0x000000010c00788c */ /* 0x010fe4000bf45270 */
[----:B------:R-:W-:Y:S01]  /*2970*/  UISETP.NE.AND UP0, UPT, UR10, 0x1, UPT ;  /* 0x000000010a00788c */ /* 0x000fe2000bf05270 */
[----:B------:R-:W-:-:S02]  /*2980*/  UMOV UR6, UR7 ;  /* 0x0000000700067c82 */ /* 0x000fc40008000000 */
[----:B------:R-:W-:Y:S01]  /*2990*/  UMOV UR4, UR5 ;  /* 0x0000000500047c82 */ /* 0x000fe20008000000 */
[----:B------:R-:W-:Y:S02]  /*29a0*/  USHF.R.U32.HI UR9, URZ, UR9, UR6 ;  /* 0x00000009ff097299 */ /* 0x000fe40008011606 */
[----:B-1----:R-:W-:Y:S02]  /*29b0*/  USHF.R.U32.HI UR4, URZ, UR13, UR4 ;  /* 0x0000000dff047299 */ /* 0x002fe40008011604 */
[----:B------:R-:W-:Y:S02]  /*29c0*/  USEL UR5, UR43, UR9, !UP2 ;  /* 0x000000092b057287 */ /* 0x000fe4000d000000 */
[----:B------:R-:W-:-:S04]  /*29d0*/  USEL UR4, UR41, UR4, !UP0 ;  /* 0x0000000429047287 */ /* 0x000fc8000c000000 */
[----:B------:R-:W-:Y:S02]  /*29e0*/  UIADD3 UR6, UPT, UPT, UR5, -UR4, URZ ;  /* 0x8000000405067290 */ /* 0x000fe4000fffe0ff */
[----:B------:R-:W-:Y:S02]  /*29f0*/  UIADD3 UR4, UPT, UPT, -UR5, UR4, URZ ;  /* 0x0000000405047290 */ /* 0x000fe4000fffe1ff */
[----:B------:R-:W-:Y:S02]  /*2a00*/  UIMAD UR41, UR6, UR10, UR41 ;  /* 0x0000000a062972a4 */ /* 0x000fe4000f8e0229 */
[----:B------:R-:W-:-:S12]  /*2a10*/  UIMAD UR43, UR4, UR12, UR43 ;  /* 0x0000000c042b72a4 */ /* 0x000fd8000f8e022b */
.L_x_45:
[----:B------:R-:W-:Y:S01]  /*2a20*/  VIADD R11, R11, 0x1 ;  /* 0x000000010b0b7836 */ /* 0x000fe20000000000 */
[----:B------:R-:W-:Y:S01]  /*2a30*/  R2UR UR4, R55 ;  /* 0x00000000370472ca */ /* 0x000fe200000e0000 */
[----:B------:R-:W-:Y:S01]  /*2a40*/  UIADD3 UR16, UPT, UPT, UR43, UR63, URZ ;  /* 0x0000003f2b107290 */ /* 0x000fe2000fffe0ff */
[----:B------:R-:W-:Y:S02]  /*2a50*/  PLOP3.LUT P2, PT, PT, PT, PT, 0x80, 0x8 ;  /* 0x000000000008781c */ /* 0x000fe40003f4f070 */
[----:B------:R-:W-:-:S04]  /*2a60*/  ISETP.NE.AND P0, PT, R11, 0x2, PT ;  /* 0x000000020b00780c */ /* 0x000fc80003f05270 */
[----:B-1----:R-:W-:Y:S02]  /*2a70*/  SEL R0, RZ, 0x1, P0 ;  /* 0x00000001ff007807 */ /* 0x002fe40000000000 */
[----:B------:R-:W-:Y:S02]  /*2a80*/  SEL R11, R11, RZ, P0 ;  /* 0x000000ff0b0b7207 */ /* 0x000fe40000000000 */
[----:B------:R-:W-:Y:S01]  /*2a90*/  LOP3.LUT R10, R10, R0, RZ, 0x3c, !PT ;  /* 0x000000000a0a7212 */ /* 0x000fe200078e3cff */
[----:B------:R-:W-:Y:S01]  /*2aa0*/  UIADD3 UR20, UPT, UPT, UR41, UR4, URZ ;  /* 0x0000000429147290 */ /* 0x000fe2000fffe0ff */
[----:B------:R-:W-:Y:S11]  /*2ab0*/  BRA.U UP1, `(.L_x_46) ;  /* 0xffffffed01a47547 */ /* 0x000ff6000b83ffff */
[----:B------:R-:W-:Y:S01]  /*2ac0*/  UIADD3 UR21, UPT, UPT, UR21, 0x20, URZ ;  /* 0x0000002015157890 */ /* 0x000fe2000fffe0ff */
[----:B------:R-:W-:-:S03]  /*2ad0*/  SHF.L.U32 R2, R12, 0x1f, RZ ;  /* 0x0000001f0c027819 */ /* 0x000fc600000006ff */
[----:B------:R-:W-:-:S09]  /*2ae0*/  ULEA UR4, UR29, UR21, 0x3 ;  /* 0x000000151d047291 */ /* 0x000fd2000f8e18ff */
[----:B------:R-:W1:Y:S02]  /*2af0*/  SYNCS.PHASECHK.TRANS64.TRYWAIT P0, [UR4], R2 ;  /* 0x00000002ff0075a7 */ /* 0x000e640008001104 */
[----:B-1----:R-:W-:Y:S05]  /*2b00*/  @!P0 BRA `(.L_x_47) ;  /* 0x0000006400608947 */ /* 0x002fea0003800000 */
.L_x_147:
[----:B------:R-:W-:-:S04]  /*2b10*/  UIADD3 UR4, UPT, UPT, UR29, 0x1, URZ ;  /* 0x000000011d047890 */ /* 0x000fc8000fffe0ff */
[----:B------:R-:W-:-:S04]  /*2b20*/  UISETP.NE.AND UP0, UPT, UR4, 0x4, UPT ;  /* 0x000000040400788c */ /* 0x000fc8000bf05270 */
[----:B------:R-:W-:Y:S02]  /*2b30*/  USEL UR6, URZ, 0x1, UP0 ;  /* 0x00000001ff067887 */ /* 0x000fe40008000000 */
[----:B------:R-:W-:-:S04]  /*2b40*/  USEL UR4, UR4, URZ, UP0 ;  /* 0x000000ff04047287 */ /* 0x000fc80008000000 */
[----:B------:R-:W-:Y:S01]  /*2b50*/  ULEA UR5, UR4, UR21, 0x3 ;  /* 0x0000001504057291 */ /* 0x000fe2000f8e18ff */
[----:B-1----:R-:W-:-:S04]  /*2b60*/  LOP3.LUT R2, R12, UR6, RZ, 0x3c, !PT ;  /* 0x000000060c027c12 */ /* 0x002fc8000f8e3cff */
[----:B------:R-:W-:-:S04]  /*2b70*/  SHF.L.U32 R3, R2, 0x1f, RZ ;  /* 0x0000001f02037819 */ /* 0x000fc800000006ff */
[----:B------:R-:W1:Y:S02]  /*2b80*/  SYNCS.PHASECHK.TRANS64.TRYWAIT P0, [UR5], R3 ;  /* 0x00000003ff0075a7 */ /* 0x000e640008001105 */
[----:B-1----:R-:W-:Y:S05]  /*2b90*/  @!P0 BRA `(.L_x_48) ;  /* 0x0000006400548947 */ /* 0x002fea0003800000 */
.L_x_149:
[----:B------:R-:W-:-:S04]  /*2ba0*/  UIADD3 UR4, UPT, UPT, UR4, 0x1, URZ ;  /* 0x0000000104047890 */ /* 0x000fc8000fffe0ff */
[----:B------:R-:W-:-:S04]  /*2bb0*/  UISETP.NE.AND UP0, UPT, UR4, 0x4, UPT ;  /* 0x000000040400788c */ /* 0x000fc8000bf05270 */
[----:B------:R-:W-:Y:S02]  /*2bc0*/  USEL UR6, URZ, 0x1, UP0 ;  /* 0x00000001ff067887 */ /* 0x000fe40008000000 */
[----:B------:R-:W-:-:S04]  /*2bd0*/  USEL UR4, UR4, URZ, UP0 ;  /* 0x000000ff04047287 */ /* 0x000fc80008000000 */
[----:B------:R-:W-:Y:S01]  /*2be0*/  ULEA UR5, UR4, UR21, 0x3 ;  /* 0x0000001504057291 */ /* 0x000fe2000f8e18ff */
[----:B------:R-:W-:-:S04]  /*2bf0*/  LOP3.LUT R2, R2, UR6, RZ, 0x3c, !PT ;  /* 0x0000000602027c12 */ /* 0x000fc8000f8e3cff */
[----:B-1----:R-:W-:-:S04]  /*2c00*/  SHF.L.U32 R3, R2, 0x1f, RZ ;  /* 0x0000001f02037819 */ /* 0x002fc800000006ff */
[----:B------:R-:W1:Y:S02]  /*2c10*/  SYNCS.PHASECHK.TRANS64.TRYWAIT P0, [UR5], R3 ;  /* 0x00000003ff0075a7 */ /* 0x000e640008001105 */
[----:B-1----:R-:W-:Y:S05]  /*2c20*/  @!P0 BRA `(.L_x_49) ;  /* 0x0000006400488947 */ /* 0x002fea0003800000 */
.L_x_151:
[----:B------:R-:W-:-:S04]  /*2c30*/  UIADD3 UR4, UPT, UPT, UR4, 0x1, URZ ;  /* 0x0000000104047890 */ /* 0x000fc8000fffe0ff */
[----:B------:R-:W-:-:S04]  /*2c40*/  UISETP.NE.AND UP0, UPT, UR4, 0x4, UPT ;  /* 0x000000040400788c */ /* 0x000fc8000bf05270 */
[----:B------:R-:W-:Y:S02]  /*2c50*/  USEL UR5, URZ, 0x1, UP0 ;  /* 0x00000001ff057887 */ /* 0x000fe40008000000 */
[----:B------:R-:W-:-:S04]  /*2c60*/  USEL UR4, UR4, URZ, UP0 ;  /* 0x000000ff04047287 */ /* 0x000fc80008000000 */
[----:B------:R-:W-:Y:S01]  /*2c70*/  ULEA UR4, UR4, UR21, 0x3 ;  /* 0x0000001504047291 */ /* 0x000fe2000f8e18ff */
[----:B------:R-:W-:-:S04]  /*2c80*/  LOP3.LUT R2, R2, UR5, RZ, 0x3c, !PT ;  /* 0x0000000502027c12 */ /* 0x000fc8000f8e3cff */
[----:B------:R-:W-:Y:S01]  /*2c90*/  SHF.L.U32 R2, R2, 0x1f, RZ ;  /* 0x0000001f02027819 */ /* 0x000fe200000006ff */
[----:B-1----:R-:W-:-:S07]  /*2ca0*/  IMAD.U32 R0, RZ, RZ, UR4 ;  /* 0x00000004ff007e24 */ /* 0x002fce000f8e00ff */
.L_x_50:
[----:B-1----:R1:W2:Y:S02]  /*2cb0*/  SYNCS.PHASECHK.TRANS64.TRYWAIT P0, [R0+URZ], R2 ;  /* 0x00000002000075a7 */ /* 0x0022a400080011ff */
[----:B--2---:R-:W-:Y:S05]  /*2cc0*/  @!P0 NANOSLEEP.SYNCS 0x989680 ;  /* 0x009896800000895d */ /* 0x004fea0003900000 */
[----:B------:R-:W2:Y:S02]  /*2cd0*/  @!P0 SYNCS.PHASECHK.TRANS64 P0, [R0+URZ], R2 ;  /* 0x00000002000085a7 */ /* 0x000ea400080010ff */
[----:B--2---:R-:W-:Y:S05]  /*2ce0*/  @P0 EXIT ;  /* 0x000000000000094d */ /* 0x004fea0003800000 */
[----:B------:R-:W-:Y:S05]  /*2cf0*/  BRA `(.L_x_50) ;  /* 0xfffffffc00ec7947 */ /* 0x000fea000383ffff */
.L_x_22:
[----:B------:R-:W-:-:S04]  /*2d00*/  UISETP.NE.AND UP0, UPT, UR52, URZ, UPT ;  /* 0x000000ff3400728c */ /* 0x000fc8000bf05270 */
[----:B------:R-:W-:-:S09]  /*2d10*/  UISETP.NE.OR UP0, UPT, UR17, 0x1, UP0 ;  /* 0x000000011100788c */ /* 0x000fd20008705670 */
[----:B------:R-:W-:Y:S05]  /*2d20*/  BRA.U UP0, `(.L_x_51) ;  /* 0x0000000500487547 */ /* 0x000fea000b800000 */
[----:B------:R-:W-:Y:S01]  /*2d30*/  ISETP.GE.U32.AND P2, PT, R0, 0x4, PT ;  /* 0x000000040000780c */ /* 0x000fe20003f46070 */
[----:B------:R-:W-:Y:S01]  /*2d40*/  IMAD.MOV.U32 R12, RZ, RZ, 0x1 ;  /* 0x00000001ff0c7424 */ /* 0x000fe200078e00ff */
[----:B------:R-:W-:Y:S02]  /*2d50*/  CS2R R10, SRZ ;  /* 0x00000000000a7805 */ /* 0x000fe4000001ff00 */
[----:B------:R-:W-:Y:S01]  /*2d60*/  CS2R R8, SRZ ;  /* 0x0000000000087805 */ /* 0x000fe2000001ff00 */
[----:B------:R-:W-:Y:S01]  /*2d70*/  UMOV UR6, 0x400 ;  /* 0x0000040000067882 */ /* 0x000fe20000000000 */
[----:B------:R-:W-:Y:S01]  /*2d80*/  UMOV UR5, URZ ;  /* 0x000000ff00057c82 */ /* 0x000fe20008000000 */
[----:B------:R-:W-:-:S12]  /*2d90*/  ULEA UR6, UR52, UR6, 0x18 ;  /* 0x0000000634067291 */ /* 0x000fd8000f8ec0ff */
.L_x_55:
[----:B------:R-:W-:Y:S02]  /*2da0*/  LEA R2, R8, UR6, 0x3 ;  /* 0x0000000608027c11 */ /* 0x000fe4000f8e18ff */
[----:B------:R-:W-:-:S03]  /*2db0*/  SHF.L.U32 R4, R9, 0x1f, RZ ;  /* 0x0000001f09047819 */ /* 0x000fc600000006ff */
[----:B------:R-:W-:Y:S01]  /*2dc0*/  VIADD R5, R2, 0x100 ;  /* 0x0000010002057836 */ /* 0x000fe20000000000 */
[----:B------:R-:W2:Y:S02]  /*2dd0*/  SYNCS.PHASECHK.TRANS64.TRYWAIT P0, [R2+URZ+0xf0], R4 ;  /* 0x0000f004020075a7 */ /* 0x000ea400080011ff */
[----:B--2---:R-:W-:Y:S05]  /*2de0*/  @!P0 BRA `(.L_x_52) ;  /* 0x0000006000f08947 */ /* 0x004fea0003800000 */
.L_x_152:
[----:B------:R-:W-:Y:S01]  /*2df0*/  ULEA UR4, UR5, UR6, 0x3 ;  /* 0x0000000605047291 */ /* 0x000fe2000f8e18ff */
[----:B--2---:R-:W-:Y:S01]  /*2e00*/  PRMT R2, RZ, 0x654, R5 ;  /* 0x00000654ff027816 */ /* 0x004fe20000000005 */
[----:B------:R-:W-:Y:S01]  /*2e10*/  @!P2 IMAD.MOV.U32 R4, RZ, RZ, 0x10 ;  /* 0x00000010ff04a424 */ /* 0x000fe200078e00ff */
[----:B------:R-:W-:Y:S01]  /*2e20*/  SHF.L.U32 R5, R12, 0x1f, RZ ;  /* 0x0000001f0c057819 */ /* 0x000fe200000006ff */
[----:B------:R-:W-:Y:S01]  /*2e30*/  UIADD3 UR7, UPT, UPT, UR4, 0x90, URZ ;  /* 0x0000009004077890 */ /* 0x000fe2000fffe0ff */
[----:B------:R2:W-:Y:S05]  /*2e40*/  SYNCS.ARRIVE.TRANS64.RED.A1T0 RZ, [R2+URZ], RZ ;  /* 0x000000ff02ff79a7 */ /* 0x0005ea00081004ff */
[----:B------:R-:W-:Y:S01]  /*2e50*/  IMAD.U32 R6, RZ, RZ, UR7 ;  /* 0x00000007ff067e24 */ /* 0x000fe2000f8e00ff */
[----:B------:R-:W3:Y:S04]  /*2e60*/  SYNCS.PHASECHK.TRANS64.TRYWAIT P0, [UR4+0xa0], R5 ;  /* 0x0000a005ff0075a7 */ /* 0x000ee80008001104 */
[----:B------:R-:W-:Y:S01]  /*2e70*/  PRMT R6, R0, 0x654, R6 ;  /* 0x0000065400067816 */ /* 0x000fe20000000006 */
[----:B--23--:R-:W-:Y:S06]  /*2e80*/  @!P0 BRA `(.L_x_53) ;  /* 0x0000006000dc8947 */ /* 0x00cfec0003800000 */
.L_x_154:
[----:B------:R-:W-:Y:S01]  /*2e90*/  ULEA UR8, UR5, UR6, 0x4 ;  /* 0x0000000605087291 */ /* 0x000fe2000f8e20ff */
[----:B------:R-:W-:Y:S01]  /*2ea0*/  SEL R3, R6, R3, !P2 ;  /* 0x0000000306037207 */ /* 0x000fe20005000000 */
[----:B------:R-:W-:Y:S01]  /*2eb0*/  UIADD3 UR9, UPT, UPT, UR4, 0x90, URZ ;  /* 0x0000009004097890 */ /* 0x000fe2000fffe0ff */
[----:B--2---:R-:W-:Y:S01]  /*2ec0*/  LEA R2, R11, UR6, 0x3 ;  /* 0x000000060b027c11 */ /* 0x004fe2000f8e18ff */
[----:B------:R-:W-:Y:S01]  /*2ed0*/  UIADD3 UR8, UPT, UPT, UR8, 0x120, URZ ;  /* 0x0000012008087890 */ /* 0x000fe2000fffe0ff */
[----:B------:R2:W-:Y:S01]  /*2ee0*/  @!P2 SYNCS.ARRIVE.TRANS64.RED RZ, [R3+URZ], R4 ;  /* 0x0000000403ffa9a7 */ /* 0x0005e200080004ff */
[----:B------:R-:W-:Y:S01]  /*2ef0*/  UIADD3 UR4, UPT, UPT, UR5, 0x1, URZ ;  /* 0x0000000105047890 */ /* 0x000fe2000fffe0ff */
[----:B------:R-:W-:-:S03]  /*2f00*/  VIADD R8, R8, 0x1 ;  /* 0x0000000108087836 */ /* 0x000fc60000000000 */
[----:B------:R-:W-:Y:S02]  /*2f10*/  UISETP.NE.AND UP0, UPT, UR4, 0x2, UPT ;  /* 0x000000020400788c */ /* 0x000fe4000bf05270 */
[----:B------:R-:W-:Y:S01]  /*2f20*/  ISETP.NE.AND P0, PT, R8, 0x2, PT ;  /* 0x000000020800780c */ /* 0x000fe20003f05270 */
[----:B------:R-:W-:Y:S06]  /*2f30*/  UGETNEXTWORKID.BROADCAST [UR8], [UR9] ;  /* 0x00000000080073ca */ /* 0x000fec0008000100 */
[----:B------:R-:W-:Y:S02]  /*2f40*/  USEL UR7, URZ, 0x1, UP0 ;  /* 0x00000001ff077887 */ /* 0x000fe40008000000 */
[----:B------:R-:W-:-:S04]  /*2f50*/  USEL UR5, UR4, URZ, UP0 ;  /* 0x000000ff04057287 */ /* 0x000fc80008000000 */
[----:B------:R-:W-:Y:S02]  /*2f60*/  LOP3.LUT R12, R12, UR7, RZ, 0x3c, !PT ;  /* 0x000000070c0c7c12 */ /* 0x000fe4000f8e3cff */
[----:B--2---:R-:W-:-:S04]  /*2f70*/  SHF.L.U32 R4, R10, 0x1f, RZ ;  /* 0x0000001f0a047819 */ /* 0x004fc800000006ff */
[----:B------:R-:W2:Y:S02]  /*2f80*/  SYNCS.PHASECHK.TRANS64.TRYWAIT P1, [R2+URZ+0x90], R4 ;  /* 0x00009004020075a7 */ /* 0x000ea400080211ff */
[----:B--2---:R-:W-:Y:S05]  /*2f90*/  @!P1 BRA `(.L_x_54) ;  /* 0x0000006000b09947 */ /* 0x004fea0003800000 */
.L_x_155:
[C---:B--2---:R-:W-:Y:S01]  /*2fa0*/  LEA R4, R11.reuse, UR6, 0x4 ;  /* 0x000000060b047c11 */ /* 0x044fe2000f8e20ff */
[----:B------:R-:W-:Y:S01]  /*2fb0*/  VIADD R2, R2, 0xa0 ;  /* 0x000000a002027836 */ /* 0x000fe20000000000 */
[----:B------:R-:W-:Y:S01]  /*2fc0*/  SEL R8, R8, RZ, P0 ;  /* 0x000000ff08087207 */ /* 0x000fe20000000000 */
[----:B------:R-:W-:-:S03]  /*2fd0*/  VIADD R11, R11, 0x1 ;  /* 0x000000010b0b7836 */ /* 0x000fc60000000000 */
[----:B------:R-:W2:Y:S01]  /*2fe0*/  LDS.128 R4, [R4+0x120] ;  /* 0x0001200004047984 */ /* 0x000ea20000000c00 */
[----:B------:R-:W-:Y:S02]  /*2ff0*/  PRMT R2, RZ, 0x654, R2 ;  /* 0x00000654ff027816 */ /* 0x000fe40000000002 */
[C---:B------:R-:W-:Y:S01]  /*3000*/  ISETP.NE.AND P1, PT, R11.reuse, 0x2, PT ;  /* 0x000000020b00780c */ /* 0x040fe20003f25270 */
[----:B------:R-:W-:Y:S01]  /*3010*/  @!PT LDS RZ, [RZ] ;  /* 0x00000000fffff984 */ /* 0x000fe20000000800 */
[----:B------:R-:W-:Y:S01]  /*3020*/  @!PT LDS RZ, [RZ] ;  /* 0x00000000fffff984 */ /* 0x000fe20000000800 */
[----:B------:R-:W-:Y:S01]  /*3030*/  @!PT LDS RZ, [RZ] ;  /* 0x00000000fffff984 */ /* 0x000fe20000000800 */
[----:B------:R-:W-:Y:S01]  /*3040*/  @!PT LDS RZ, [RZ] ;  /* 0x00000000fffff984 */ /* 0x000fe20000000800 */
[----:B------:R3:W-:Y:S06]  /*3050*/  MEMBAR.ALL.CTA ;  /* 0x0000000000007992 */ /* 0x0007ec0000008000 */
[----:B---3--:R-:W3:Y:S01]  /*3060*/  FENCE.VIEW.ASYNC.S ;  /* 0x00000000000073c6 */ /* 0x008ee20000000000 */
[----:B------:R-:W-:Y:S01]  /*3070*/  SEL R11, R11, RZ, P1 ;  /* 0x000000ff0b0b7207 */ /* 0x000fe20000800000 */
[----:B---3--:R3:W-:Y:S01]  /*3080*/  SYNCS.ARRIVE.TRANS64.RED.A1T0 RZ, [R2+URZ], RZ ;  /* 0x000000ff02ff79a7 */ /* 0x0087e200081004ff */
[----:B--2---:R-:W-:-:S02]  /*3090*/  LOP3.LUT P3, RZ, R6, 0x1, RZ, 0xc0, !PT ;  /* 0x0000000106ff7812 */ /* 0x004fc4000786c0ff */
[----:B------:R-:W-:-:S04]  /*30a0*/  SEL R4, RZ, 0x1, P1 ;  /* 0x00000001ff047807 */ /* 0x000fc80000800000 */
[----:B------:R-:W-:Y:S02]  /*30b0*/  LOP3.LUT R10, R10, R4, RZ, 0x3c, !PT ;  /* 0x000000040a0a7212 */ /* 0x000fe400078e3cff */
[----:B---3--:R-:W-:-:S04]  /*30c0*/  SEL R2, RZ, 0x1, P0 ;  /* 0x00000001ff027807 */ /* 0x008fc80000000000 */
[----:B------:R-:W-:Y:S01]  /*30d0*/  LOP3.LUT R9, R9, R2, RZ, 0x3c, !PT ;  /* 0x0000000209097212 */ /* 0x000fe200078e3cff */
[----:B------:R-:W-:Y:S06]  /*30e0*/  @P3 BRA `(.L_x_55) ;  /* 0xfffffffc002c3947 */ /* 0x000fec000383ffff */
[----:B------:R-:W-:Y:S01]  /*30f0*/  ULEA UR4, UR5, UR6, 0x3 ;  /* 0x0000000605047291 */ /* 0x000fe2000f8e18ff */
[----:B------:R-:W-:-:S08]  /*3100*/  SHF.L.U32 R2, R12, 0x1f, RZ ;  /* 0x0000001f0c027819 */ /* 0x000fd000000006ff */
[----:B------:R-:W2:Y:S02]  /*3110*/  SYNCS.PHASECHK.TRANS64 P0, [UR4+0xa0], R2 ;  /* 0x0000a002ff0075a7 */ /* 0x000ea40008001004 */
[----:B--2---:R-:W-:Y:S05]  /*3120*/  @P0 BRA `(.L_x_56) ;  /* 0x0000000000080947 */ /* 0x004fea0003800000 */
[----:B------:R-:W2:Y:S02]  /*3130*/  SYNCS.PHASECHK.TRANS64.TRYWAIT P0, [UR4+0xa0], R2 ;  /* 0x0000a002ff0075a7 */ /* 0x000ea40008001104 */
[----:B--2---:R-:W-:Y:S05]  /*3140*/  @!P0 BRA `(.L_x_57) ;  /* 0x0000006000588947 */ /* 0x004fea0003800000 */
.L_x_56:
[----:B------:R-:W-:-:S04]  /*3150*/  UIADD3 UR7, UPT, UPT, UR5, 0x1, URZ ;  /* 0x0000000105077890 */ /* 0x000fc8000fffe0ff */
[----:B------:R-:W-:-:S04]  /*3160*/  UISETP.NE.AND UP0, UPT, UR7, 0x2, UPT ;  /* 0x000000020700788c */ /* 0x000fc8000bf05270 */
[----:B------:R-:W-:Y:S02]  /*3170*/  USEL UR8, URZ, 0x1, UP0 ;  /* 0x00000001ff087887 */ /* 0x000fe40008000000 */
[----:B------:R-:W-:-:S04]  /*3180*/  USEL UR7, UR7, URZ, UP0 ;  /* 0x000000ff07077287 */ /* 0x000fc80008000000 */
[----:B------:R-:W-:Y:S01]  /*3190*/  ULEA UR7, UR7, UR6, 0x3 ;  /* 0x0000000607077291 */ /* 0x000fe2000f8e18ff */
[----:B--2---:R-:W-:-:S04]  /*31a0*/  LOP3.LUT R2, R12, UR8, RZ, 0x3c, !PT ;  /* 0x000000080c027c12 */ /* 0x004fc8000f8e3cff */
[----:B------:R-:W-:-:S04]  /*31b0*/  SHF.L.U32 R0, R2, 0x1f, RZ ;  /* 0x0000001f02007819 */ /* 0x000fc800000006ff */
[----:B------:R-:W2:Y:S02]  /*31c0*/  SYNCS.PHASECHK.TRANS64 P0, [UR7+0xa0], R0 ;  /* 0x0000a000ff0075a7 */ /* 0x000ea40008001007 */
[----:B-12---:R-:W-:Y:S05]  /*31d0*/  @P0 EXIT ;  /* 0x000000000000094d */ /* 0x006fea0003800000 */
[----:B------:R-:W-:Y:S02]  /*31e0*/  SHF.L.U32 R2, R2, 0x1f, RZ ;  /* 0x0000001f02027819 */ /* 0x000fe400000006ff */
[----:B------:R-:W-:-:S07]  /*31f0*/  MOV R0, UR7 ;  /* 0x0000000700007c02 */ /* 0x000fce0008000f00 */
.L_x_58:
[----:B-1----:R1:W2:Y:S02]  /*3200*/  SYNCS.PHASECHK.TRANS64.TRYWAIT P0, [R0+URZ+0xa0], R2 ;  /* 0x0000a002000075a7 */ /* 0x0022a400080011ff */
[----:B--2---:R-:W-:Y:S05]  /*3210*/  @!P0 NANOSLEEP.SYNCS 0x989680 ;  /* 0x009896800000895d */ /* 0x004fea0003900000 */
[----:B------:R-:W2:Y:S02]  /*3220*/  @!P0 SYNCS.PHASECHK.TRANS64 P0, [R0+URZ+0xa0], R2 ;  /* 0x0000a002000085a7 */ /* 0x000ea400080010ff */
[----:B--2---:R-:W-:Y:S05]  /*3230*/  @P0 EXIT ;  /* 0x000000000000094d */ /* 0x004fea0003800000 */
[----:B------:R-:W-:Y:S05]  /*3240*/  BRA `(.L_x_58) ;  /* 0xfffffffc00ec7947 */ /* 0x000fea000383ffff */
.L_x_51:
[----:B------:R-:W-:Y:S05]  /*3250*/  BRA.U UP4, `(.L_x_59) ;  /* 0x0000001104447547 */ /* 0x000fea000b800000 */
[----:B------:R-:W-:Y:S01]  /*3260*/  UMOV UR4, 0x40 ;  /* 0x0000004000047882 */ /* 0x000fe20000000000 */
[----:B------:R-:W-:Y:S01]  /*3270*/  NOP ;  /* 0x0000000000007918 */ /* 0x000fe20000000000 */
[----:B------:R-:W-:Y:S01]  /*3280*/  ULEA UR5, UR52, UR4, 0x18 ;  /* 0x0000000434057291 */ /* 0x000fe2000f8ec0ff */
[----:B------:R-:W-:Y:S02]  /*3290*/  UMOV UR6, 0x400 ;  /* 0x0000040000067882 */ /* 0x000fe40000000000 */
[----:B------:R-:W-:-:S06]  /*32a0*/  ULEA UR6, UR52, UR6, 0x18 ;  /* 0x0000000634067291 */ /* 0x000fcc000f8ec0ff */
[----:B------:R-:W2:Y:S02]  /*32b0*/  LDS.U8 R0, [UR5+0x1c] ;  /* 0x00001c05ff007984 */ /* 0x000ea40008000000 */
[----:B--2---:R-:W-:-:S13]  /*32c0*/  ISETP.NE.AND P0, PT, R0, RZ, PT ;  /* 0x000000ff0000720c */ /* 0x004fda0003f05270 */
[----:B------:R-:W-:Y:S05]  /*32d0*/  @P0 BRA `(.L_x_60) ;  /* 0x0000000000580947 */ /* 0x000fea0003800000 */
[----:B------:R-:W-:-:S13]  /*32e0*/  ELECT P0, URZ, PT ;  /* 0x0000000000ff782f */ /* 0x000fda0003800000 */
[----:B------:R-:W-:Y:S05]  /*32f0*/  @!P0 BRA `(.L_x_61) ;  /* 0x0000000000608947 */ /* 0x000fea0003800000 */
[----:B------:R-:W-:Y:S01]  /*3300*/  UMOV UR4, 0x10 ;  /* 0x0000001000047882 */ /* 0x000fe20000000000 */
[----:B------:R-:W-:Y:S01]  /*3310*/  HFMA2 R0, -RZ, RZ, 0, 5.9604644775390625e-08 ;  /* 0x00000001ff007431 */ /* 0x000fe200000001ff */
[----:B------:R-:W-:-:S03]  /*3320*/  MOV R3, 0xffff ;  /* 0x0000ffff00037802 */ /* 0x000fc60000000f00 */
[----:B------:R-:W-:Y:S04]  /*3330*/  DEPBAR.LE SB2, 0x36 ;  /* 0x0000ad800000791a */ /* 0x000fe80000000000 */
[----:B------:R-:W2:Y:S02]  /*3340*/  UTCATOMSWS.FIND_AND_SET.ALIGN UP0, UR4, UR4 ;  /* 0x00000004000475e3 */ /* 0x000ea40008000800 */
[----:B--2---:R-:W-:Y:S01]  /*3350*/  MOV R4, UR4 ;  /* 0x0000000400047c02 */ /* 0x004fe20008000f00 */
[----:B------:R-:W-:Y:S06]  /*3360*/  BRA.U UP0, `(.L_x_62) ;  /* 0x0000000100187547 */ /* 0x000fec000b800000 */
.L_x_63:
[----:B------:R-:W-:Y:S05]  /*3370*/  NANOSLEEP 0x64 ;  /* 0x000000640000795d */ /* 0x000fea0003800000 */
[----:B------:R-:W-:-:S05]  /*3380*/  UMOV UR4, 0x10 ;  /* 0x0000001000047882 */ /* 0x000fca0000000000 */
[----:B------:R-:W-:Y:S04]  /*3390*/  DEPBAR.LE SB2, 0x36 ;  /* 0x0000ad800000791a */ /* 0x000fe80000000000 */
[----:B------:R-:W2:Y:S02]  /*33a0*/  UTCATOMSWS.FIND_AND_SET.ALIGN UP0, UR4, UR4 ;  /* 0x00000004000475e3 */ /* 0x000ea40008000800 */
[----:B--2---:R-:W-:Y:S01]  /*33b0*/  MOV R4, UR4 ;  /* 0x0000000400047c02 */ /* 0x004fe20008000f00 */
[----:B------:R-:W-:Y:S05]  /*33c0*/  BRA.U !UP0, `(.L_x_63) ;  /* 0xfffffffd08e87547 */ /* 0x000fea000b83ffff */
.L_x_62:
[-C--:B------:R-:W-:Y:S02]  /*33d0*/  SHF.L.U32 R3, R3, R4.reuse, RZ ;  /* 0x0000000403037219 */ /* 0x080fe400000006ff */
[----:B------:R-:W-:Y:S01]  /*33e0*/  SHF.L.U32 R0, R0, R4, RZ ;  /* 0x0000000400007219 */ /* 0x000fe200000006ff */
[----:B------:R-:W-:Y:S02]  /*33f0*/  IMAD.SHL.U32 R4, R4, 0x20, RZ ;  /* 0x0000002004047824 */ /* 0x000fe400078e00ff */
[----:B------:R2:W-:Y:S04]  /*3400*/  ATOMS.OR RZ, [UR5+0x14], R3 ;  /* 0x00001403ffff798c */ /* 0x0005e8000b000005 */
[----:B------:R2:W-:Y:S04]  /*3410*/  ATOMS.OR RZ, [UR5+0x18], R0 ;  /* 0x00001800ffff798c */ /* 0x0005e8000b000005 */
[----:B------:R2:W-:Y:S01]  /*3420*/  STS [UR6+0x140], R4 ;  /* 0x00014004ff007988 */ /* 0x0005e20008000806 */
[----:B------:R-:W-:Y:S05]  /*3430*/  BRA `(.L_x_61) ;  /* 0x0000000000107947 */ /* 0x000fea0003800000 */
.L_x_60:
[----:B------:R-:W-:Y:S02]  /*3440*/  MOV R0, 0xffffffff ;  /* 0xffffffff00007802 */ /* 0x000fe40000000f00 */
[----:B------:R-:W-:-:S03]  /*3450*/  MOV R4, 0x3480 ;  /* 0x0000348000047802 */ /* 0x000fc60000000f00 */
[----:B------:R2:W-:Y:S04]  /*3460*/  STS [UR6+0x140], R0 ;  /* 0x00014000ff007988 */ /* 0x0005e80008000806 */
[----:B-12--5:R-:W-:Y:S05]  /*3470*/  CALL.REL.NOINC `($__internal_1_$__cuda_sm10x_tcgen05_guardrail_trap_phase_invalid_during_alloc) ;  /* 0x0000006400a47944 */ /* 0x026fea0003c00000 */
.L_x_61:
[----:B------:R-:W-:Y:S05]  /*3480*/  WARPSYNC.ALL ;  /* 0x0000000000007948 */ /* 0x000fea0003800000 */
[----:B------:R-:W3:Y:S01]  /*3490*/  S2UR UR4, SR_CgaCtaId ;  /* 0x00000000000479c3 */ /* 0x000ee20000008800 */
[----:B------:R-:W-:Y:S01]  /*34a0*/  UMOV UR41, 0x400 ;  /* 0x0000040000297882 */ /* 0x000fe20000000000 */
[----:B------:R-:W-:-:S06]  /*34b0*/  NOP ;  /* 0x0000000000007918 */ /* 0x000fcc0000000000 */
[----:B------:R-:W-:Y:S06]  /*34c0*/  BAR.ARV 0x6, 0xa0 ;  /* 0x0182800000007b1d */ /* 0x000fec0000002000 */
[----:B------:R-:W4:Y:S01]  /*34d0*/  LDCU UR6, c[0x0][0x38c] ;  /* 0x00007180ff0677ac */ /* 0x000f220008000800 */
[----:B------:R-:W-:Y:S01]  /*34e0*/  LOP3.LUT R2, R2, 0xffff, RZ, 0xc0, !PT ;  /* 0x0000ffff02027812 */ /* 0x000fe200078ec0ff */
[----:B------:R-:W-:Y:S01]  /*34f0*/  IMAD.MOV.U32 R11, RZ, RZ, 0x1 ;  /* 0x00000001ff0b7424 */ /* 0x000fe200078e00ff */
[----:B------:R-:W-:Y:S01]  /*3500*/  CS2R R8, SRZ ;  /* 0x0000000000087805 */ /* 0x000fe2000001ff00 */
[----:B------:R-:W1:Y:S01]  /*3510*/  LDCU UR7, c[0x0][0x38c] ;  /* 0x00007180ff0777ac */ /* 0x000e620008000800 */
[----:B------:R-:W-:Y:S01]  /*3520*/  R2UR UR42, R2 ;  /* 0x00000000022a72ca */ /* 0x000fe200000e0000 */
[----:B------:R-:W-:Y:S01]  /*3530*/  IMAD.MOV.U32 R10, RZ, RZ, RZ ;  /* 0x000000ffff0a7224 */ /* 0x000fe200078e00ff */
[----:B------:R-:W-:Y:S01]  /*3540*/  UMOV UR45, URZ ;  /* 0x000000ff002d7c82 */ /* 0x000fe20008000000 */
[----:B------:R-:W-:Y:S01]  /*3550*/  UMOV UR39, URZ ;  /* 0x000000ff00277c82 */ /* 0x000fe20008000000 */
[----:B---3--:R-:W-:Y:S01]  /*3560*/  ULEA UR41, UR4, UR41, 0x18 ;  /* 0x0000002904297291 */ /* 0x008fe2000f8ec0ff */
[----:B------:R-:W-:Y:S01]  /*3570*/  UMOV UR62, 0x0 ;  /* 0x00000000003e7882 */ /* 0x000fe20000000000 */
[----:B------:R-:W-:-:S02]  /*3580*/  UMOV UR63, 0x4200910 ;  /* 0x04200910003f7882 */ /* 0x000fc40000000000 */
[----:B------:R-:W-:Y:S02]  /*3590*/  UIADD3 UR5, UPT, UPT, UR41, 0x8800, URZ ;  /* 0x0000880029057890 */ /* 0x000fe4000fffe0ff */
[----:B------:R-:W-:Y:S02]  /*35a0*/  UIADD3 UR4, UPT, UPT, UR41, 0x18800, URZ ;  /* 0x0001880029047890 */ /* 0x000fe4000fffe0ff */
[----:B----4-:R-:W-:Y:S01]  /*35b0*/  UIADD3 UR6, UPT, UPT, UR6, 0x3f, URZ ;  /* 0x0000003f06067890 */ /* 0x010fe2000fffe0ff */
[----:B--2---:R-:W2:Y:S01]  /*35c0*/  LDS R0, [UR41+0x140] ;  /* 0x00014029ff007984 */ /* 0x004ea20008000800 */
[----:B------:R-:W-:Y:S02]  /*35d0*/  USHF.R.U32.HI UR5, URZ, 0x4, UR5 ;  /* 0x00000004ff057899 */ /* 0x000fe40008011605 */
[----:B------:R-:W-:Y:S02]  /*35e0*/  USHF.R.S32.HI UR47, URZ, 0x1f, UR6 ;  /* 0x0000001fff2f7899 */ /* 0x000fe40008011406 */
[----:B------:R-:W-:-:S02]  /*35f0*/  USHF.R.U32.HI UR4, URZ, 0x4, UR4 ;  /* 0x00000004ff047899 */ /* 0x000fc40008011604 */
[----:B------:R-:W-:Y:S02]  /*3600*/  ULEA.HI UR47, UR47, UR6, URZ, 0x6 ;  /* 0x000000062f2f7291 */ /* 0x000fe4000f8f30ff */
[----:B------:R-:W-:Y:S02]  /*3610*/  ULOP3.LUT UR5, UR5, 0x3fff, URZ, 0xc0, !UPT ;  /* 0x00003fff05057892 */ /* 0x000fe4000f8ec0ff */
[----:B------:R-:W-:Y:S02]  /*3620*/  USHF.R.S32.HI UR47, URZ, 0x6, UR47 ;  /* 0x00000006ff2f7899 */ /* 0x000fe4000801142f */
[----:B------:R-:W-:Y:S02]  /*3630*/  ULOP3.LUT UR4, UR4, 0x3fff, URZ, 0xc0, !UPT ;  /* 0x00003fff04047892 */ /* 0x000fe4000f8ec0ff */
[----:B------:R-:W-:Y:S01]  /*3640*/  UISETP.LT.AND UP0, UPT, UR47, 0x1, UPT ;  /* 0x000000012f00788c */ /* 0x000fe2000bf01270 */
[----:B------:R-:W-:Y:S01]  /*3650*/  UMOV UR60, 0x0 ;  /* 0x00000000003c7882 */ /* 0x000fe20000000000 */
[----:B------:R-:W-:-:S02]  /*3660*/  UMOV UR61, 0x4200910 ;  /* 0x04200910003d7882 */ /* 0x000fc40000000000 */
[----:B------:R-:W-:Y:S01]  /*3670*/  USEL UR64, UR47, 0x1, !UP0 ;  /* 0x000000012f407887 */ /* 0x000fe2000c000000 */
[----:B------:R-:W-:Y:S01]  /*3680*/  UMOV UR58, 0x0 ;  /* 0x00000000003a7882 */ /* 0x000fe20000000000 */
[----:B------:R-:W-:Y:S01]  /*3690*/  UMOV UR59, 0x4200910 ;  /* 0x04200910003b7882 */ /* 0x000fe20000000000 */
[----:B------:R-:W-:Y:S01]  /*36a0*/  UMOV UR56, 0x0 ;  /* 0x0000000000387882 */ /* 0x000fe20000000000 */
[----:B------:R-:W-:Y:S01]  /*36b0*/  UMOV UR57, 0x4200910 ;  /* 0x0420091000397882 */ /* 0x000fe20000000000 */
[----:B------:R-:W-:Y:S01]  /*36c0*/  UMOV UR54, 0x0 ;  /* 0x0000000000367882 */ /* 0x000fe20000000000 */
[----:B------:R-:W-:Y:S01]  /*36d0*/  UMOV UR55, 0x4200910 ;  /* 0x0420091000377882 */ /* 0x000fe20000000000 */
[----:B------:R-:W-:Y:S01]  /*36e0*/  UMOV UR52, 0x0 ;  /* 0x0000000000347882 */ /* 0x000fe20000000000 */
[----:B------:R-:W-:Y:S01]  /*36f0*/  UMOV UR53, 0x4200910 ;  /* 0x0420091000357882 */ /* 0x000fe20000000000 */
[----:B------:R-:W-:Y:S02]  /*3700*/  ULOP3.LUT UR43, UR5, 0x10000, URZ, 0xfc, !UPT ;  /* 0x00010000052b7892 */ /* 0x000fe4000f8efcff */
[----:B------:R-:W-:-:S02]  /*3710*/  ULOP3.LUT UR44, UR4, 0x10000, URZ, 0xfc, !UPT ;  /* 0x00010000042c7892 */ /* 0x000fc4000f8efcff */
[----:B------:R-:W-:Y:S02]  /*3720*/  UIADD3 UR64, UPT, UPT, -UR64, URZ, URZ ;  /* 0x000000ff40407290 */ /* 0x000fe4000fffe1ff */
[----:B-1----:R-:W-:Y:S01]  /*3730*/  UISETP.GE.AND UP4, UPT, UR7, 0x1, UPT ;  /* 0x000000010700788c */ /* 0x002fe2000bf86270 */
[----:B------:R-:W-:Y:S01]  /*3740*/  UMOV UR50, 0x0 ;  /* 0x0000000000327882 */ /* 0x000fe20000000000 */
[----:B------:R-:W-:Y:S01]  /*3750*/  UMOV UR51, 0x4200910 ;  /* 0x0420091000337882 */ /* 0x000fe20000000000 */
[----:B------:R-:W-:Y:S01]  /*3760*/  UMOV UR48, 0x0 ;  /* 0x0000000000307882 */ /* 0x000fe20000000000 */
[----:B--2---:R-:W-:Y:S01]  /*3770*/  R2UR UR65, R0 ;  /* 0x00000000004172ca */ /* 0x004fe200000e0000 */
[----:B------:R-:W-:-:S14]  /*3780*/  UMOV UR49, 0x4200910 ;  /* 0x0420091000317882 */ /* 0x000fdc0000000000 */
.L_x_70:
[----:B------:R-:W-:Y:S02]  /*3790*/  LEA R0, R10, UR41, 0x3 ;  /* 0x000000290a007c11 */ /* 0x000fe4000f8e18ff */
[----:B------:R-:W-:Y:S02]  /*37a0*/  SHF.L.U32 R2, R9, 0x1f, RZ ;  /* 0x0000001f09027819 */ /* 0x000fe400000006ff */
[----:B------:R-:W-:Y:S01]  /*37b0*/  PLOP3.LUT P0, PT, PT, PT, UP4, 0x80, 0x8 ;  /* 0x000000000008781c */ /* 0x000fe20003f0f048 */
[----:B------:R-:W-:Y:S01]  /*37c0*/  VIADD R3, R0, 0xa0 ;  /* 0x000000a000037836 */ /* 0x000fe20000000000 */
[----:B-1----:R-:W1:Y:S02]  /*37d0*/  SYNCS.PHASECHK.TRANS64.TRYWAIT P1, [R0+URZ+0x90], R2 ;  /* 0x00009002000075a7 */ /* 0x002e6400080211ff */
[----:B-1-3--:R-:W-:Y:S09]  /*37e0*/  @!P1 BRA `(.L_x_64) ;  /* 0x0000005800c89947 */ /* 0x00aff20003800000 */
.L_x_157:
[----:B------:R-:W-:Y:S01]  /*37f0*/  LEA R4, R10, UR41, 0x4 ;  /* 0x000000290a047c11 */ /* 0x000fe2000f8e20ff */
[----:B------:R-:W-:Y:S01]  /*3800*/  @UP4 ULEA UR4, UR39, UR41, 0x3 ;  /* 0x0000002927044291 */ /* 0x000fe2000f8e18ff */
[----:B------:R-:W-:Y:S01]  /*3810*/  PLOP3.LUT P2, PT, PT, PT, PT, 0x80, 0x8 ;  /* 0x000000000008781c */ /* 0x000fe20003f4f070 */
[----:B------:R-:W-:Y:S01]  /*3820*/  ULEA UR46, UR45, UR41, 0x3 ;  /* 0x000000292d2e7291 */ /* 0x000fe2000f8e18ff */
[----:B------:R-:W-:Y:S02]  /*3830*/  PRMT R3, RZ, 0x654, R3 ;  /* 0x00000654ff037816 */ /* 0x000fe40000000003 */
[----:B------:R-:W2:Y:S01]  /*3840*/  LDS.128 R4, [R4+0x120] ;  /* 0x0001200004047984 */ /* 0x000ea20000000c00 */
[----:B-1----:R-:W-:Y:S02]  /*3850*/  @P0 SHF.L.U32 R2, R8, 0x1f, RZ ;  /* 0x0000001f08020819 */ /* 0x002fe400000006ff */
[----:B------:R-:W-:Y:S01]  /*3860*/  SHF.L.U32 R0, R11, 0x1f, RZ ;  /* 0x0000001f0b007819 */ /* 0x000fe200000006ff */
[----:B------:R-:W-:Y:S01]  /*3870*/  @!PT LDS RZ, [RZ] ;  /* 0x00000000fffff984 */ /* 0x000fe20000000800 */
[----:B------:R-:W-:Y:S01]  /*3880*/  @!PT LDS RZ, [RZ] ;  /* 0x00000000fffff984 */ /* 0x000fe20000000800 */
[----:B------:R-:W-:Y:S01]  /*3890*/  @!PT LDS RZ, [RZ] ;  /* 0x00000000fffff984 */ /* 0x000fe20000000800 */
[----:B------:R-:W-:Y:S01]  /*38a0*/  @!PT LDS RZ, [RZ] ;  /* 0x00000000fffff984 */ /* 0x000fe20000000800 */
[----:B------:R1:W-:Y:S06]  /*38b0*/  MEMBAR.ALL.CTA ;  /* 0x0000000000007992 */ /* 0x0003ec0000008000 */
[----:B-1----:R-:W1:Y:S02]  /*38c0*/  FENCE.VIEW.ASYNC.S ;  /* 0x00000000000073c6 */ /* 0x002e640000000000 */
[----:B-1----:R1:W-:Y:S01]  /*38d0*/  SYNCS.ARRIVE.TRANS64.RED.A1T0 RZ, [R3+URZ], RZ ;  /* 0x000000ff03ff79a7 */ /* 0x0023e200081004ff */
[----:B------:R1:W3:Y:S01]  /*38e0*/  @P0 SYNCS.PHASECHK.TRANS64.TRYWAIT P2, [UR4], R2 ;  /* 0x00000002ff0005a7 */ /* 0x0002e20008041104 */
[----:B------:R-:W-:Y:S01]  /*38f0*/  ULEA.HI UR4, UR45, UR45, URZ, 0x1 ;  /* 0x0000002d2d047291 */ /* 0x000fe2000f8f08ff */
[----:B--2---:R-:W-:-:S03]  /*3900*/  LOP3.LUT P1, RZ, R6, 0x1, RZ, 0xc0, !PT ;  /* 0x0000000106ff7812 */ /* 0x004fc6000782c0ff */
[----:B------:R-:W-:Y:S02]  /*3910*/  USHF.L.U32 UR5, UR4, 0x6, URZ ;  /* 0x0000000604057899 */ /* 0x000fe400080006ff */
[----:B------:R-:W-:Y:S02]  /*3920*/  ULOP3.LUT UR36, UR4, 0xffe, URZ, 0xc0, !UPT ;  /* 0x00000ffe04247892 */ /* 0x000fe4000f8ec0ff */
[----:B------:R-:W-:Y:S02]  /*3930*/  ULOP3.LUT UR4, UR5, 0xffffff80, URZ, 0xc0, !UPT ;  /* 0xffffff8005047892 */ /* 0x000fe4000f8ec0ff */
[----:B------:R-:W-:Y:S02]  /*3940*/  UIADD3 UR36, UPT, UPT, -UR36, UR45, URZ ;  /* 0x0000002d24247290 */ /* 0x000fe4000fffe1ff */
[----:B------:R-:W-:Y:S01]  /*3950*/  UIADD3 UR4, UPT, UPT, UR65, UR4, URZ ;  /* 0x0000000441047290 */ /* 0x000fe2000fffe0ff */
[----:B------:R-:W2:Y:S03]  /*3960*/  SYNCS.PHASECHK.TRANS64.TRYWAIT P0, [UR46+0xd0], R0 ;  /* 0x0000d000ff0075a7 */ /* 0x000ea6000800112e */
[----:B------:R-:W-:Y:S01]  /*3970*/  ULEA UR36, UR36, UR4, 0x14 ;  /* 0x0000000424247291 */ /* 0x000fe2000f8ea0ff */
[----:B-123--:R-:W-:Y:S11]  /*3980*/  @!P0 BRA `(.L_x_65) ;  /* 0x0000005800748947 */ /* 0x00eff60003800000 */
.L_x_159:
[----:B------:R-:W-:Y:S01]  /*3990*/  IADD3 R10, PT, PT, R10, 0x1, RZ ;  /* 0x000000010a0a7810 */ /* 0x000fe20007ffe0ff */
[----:B------:R-:W-:Y:S06]  /*39a0*/  BRA.U !UP4, `(.L_x_66) ;  /* 0x000000050c107547 */ /* 0x000fec000b800000 */
[----:B------:R-:W-:Y:S01]  /*39b0*/  UPLOP3.LUT UP2, UPT, UPT, UPT, UPT, 0x40, 0x4 ;  /* 0x000000000004789c */ /* 0x000fe20003f4e870 */
[----:B------:R-:W-:Y:S01]  /*39c0*/  UMOV UR38, UR64 ;  /* 0x0000004000267c82 */ /* 0x000fe20008000000 */
[----:B------:R-:W-:Y:S01]  /*39d0*/  UMOV UR37, UR47 ;  /* 0x0000002f00257c82 */ /* 0x000fe20008000000 */
[----:B------:R-:W-:-:S08]  /*39e0*/  UMOV UR5, UR39 ;  /* 0x0000002700057c82 */ /* 0x000fd00008000000 */
.L_x_69:
[----:B------:R-:W-:Y:S02]  /*39f0*/  UIADD3 UR38, UPT, UPT, UR38, 0x1, URZ ;  /* 0x0000000126267890 */ /* 0x000fe4000fffe0ff */
[----:B------:R-:W-:Y:S02]  /*3a00*/  ULEA UR7, UR5, UR41, 0x3 ;  /* 0x0000002905077291 */ /* 0x000fe4000f8e18ff */
[----:B------:R-:W-:Y:S01]  /*3a10*/  UISETP.NE.AND UP3, UPT, UR38, URZ, UPT ;  /* 0x000000ff2600728c */ /* 0x000fe2000bf65270 */
[----:B--23--:R-:W-:Y:S10]  /*3a20*/  @P2 BRA `(.L_x_67) ;  /* 0x00000000000c2947 */ /* 0x00cff40003800000 */
[----:B-1----:R-:W-:Y:S04]  /*3a30*/  SHF.L.U32 R2, R8, 0x1f, RZ ;  /* 0x0000001f08027819 */ /* 0x002fe800000006ff */
[----:B------:R-:W1:Y:S02]  /*3a40*/  SYNCS.PHASECHK.TRANS64.TRYWAIT P0, [UR7], R2 ;  /* 0x00000002ff0075a7 */ /* 0x000e640008001107 */
[----:B-1----:R-:W-:Y:S05]  /*3a50*/  @!P0 BRA `(.L_x_68) ;  /* 0x0000005800588947 */ /* 0x002fea0003800000 */
.L_x_67:
[----:B------:R-:W-:Y:S01]  /*3a60*/  UISETP.NE.AND UP0, UPT, UR37, 0x1, UPT ;  /* 0x000000012500788c */ /* 0x000fe2000bf05270 */
[----:B------:R-:W-:Y:S01]  /*3a70*/  PLOP3.LUT P2, PT, PT, PT, PT, 0x80, 0x8 ;  /* 0x000000000008781c */ /* 0x000fe20003f4f070 */
[----:B------:R-:W-:Y:S02]  /*3a80*/  UIADD3 UR4, UPT, UPT, UR5, 0x1, URZ ;  /* 0x0000000105047890 */ /* 0x000fe4000fffe0ff */
[----:B------:R-:W-:Y:S02]  /*3a90*/  UIADD3 UR40, UPT, UPT, UR7, 0x20, URZ ;  /* 0x0000002007287890 */ /* 0x000fe4000fffe0ff */
[----:B------:R-:W-:Y:S01]  /*3aa0*/  UISETP.NE.AND UP1, UPT, UR4, 0x4, UPT ;  /* 0x000000040400788c */ /* 0x000fe2000bf25270 */
[----:B------:R-:W-:Y:S01]  /*3ab0*/  PLOP3.LUT P0, PT, PT, PT, UP0, 0x80, 0x8 ;  /* 0x000000000008781c */ /* 0x000fe20003f0f008 */
[----:B------:R-:W-:Y:S02]  /*3ac0*/  UIADD3 UR37, UPT, UPT, UR37, -0x1, URZ ;  /* 0xffffffff25257890 */ /* 0x000fe4000fffe0ff */
[----:B------:R-:W-:Y:S02]  /*3ad0*/  USEL UR6, URZ, 0x1, UP1 ;  /* 0x00000001ff067887 */ /* 0x000fe40008800000 */
[----:B------:R-:W-:Y:S01]  /*3ae0*/  USEL UR39, UR4, URZ, UP1 ;  /* 0x000000ff04277287 */ /* 0x000fe20008800000 */
[----:B------:R-:W-:Y:S01]  /*3af0*/  UMOV UR7, 0x40004040 ;  /* 0x4000404000077882 */ /* 0x000fe20000000000 */
[----:B------:R-:W-:Y:S02]  /*3b00*/  UMOV UR35, 0x40004040 ;  /* 0x4000404000237882 */ /* 0x000fe40000000000 */
[----:B------:R-:W-:Y:S01]  /*3b10*/  @UP0 ULEA UR4, UR39, UR41, 0x3 ;  /* 0x0000002927040291 */ /* 0x000fe2000f8e18ff */
[----:B------:R-:W-:Y:S01]  /*3b20*/  LOP3.LUT R8, R8, UR6, RZ, 0x3c, !PT ;  /* 0x0000000608087c12 */ /* 0x000fe2000f8e3cff */
[----:B------:R-:W-:Y:S01]  /*3b30*/  ULEA UR6, UR5, UR44, 0xb ;  /* 0x0000002c05067291 */ /* 0x000fe2000f8e58ff */
[----:B------:R-:W-:Y:S02]  /*3b40*/  UMOV UR33, 0x40004040 ;  /* 0x4000404000217882 */ /* 0x000fe40000000000 */
[----:B-1----:R-:W-:Y:S01]  /*3b50*/  @P0 SHF.L.U32 R0, R8, 0x1f, RZ ;  /* 0x0000001f08000819 */ /* 0x002fe200000006ff */
[----:B------:R-:W-:Y:S02]  /*3b60*/  UIADD3 UR34, UPT, UPT, UR6, 0x2, URZ ;  /* 0x0000000206227890 */ /* 0x000fe4000fffe0ff */
[----:B------:R-:W-:Y:S01]  /*3b70*/  UIADD3 UR30, UPT, UPT, UR6, 0x4, URZ ;  /* 0x00000004061e7890 */ /* 0x000fe2000fffe0ff */
[----:B------:R2:W3:Y:S01]  /*3b80*/  @P0 SYNCS.PHASECHK.TRANS64.TRYWAIT P2, [UR4], R0 ;  /* 0x00000000ff0005a7 */ /* 0x0004e20008041104 */
[----:B------:R-:W-:Y:S02]  /*3b90*/  ULEA UR4, UR5, UR43, 0xa ;  /* 0x0000002b05047291 */ /* 0x000fe4000f8e50ff */
[----:B------:R-:W-:Y:S02]  /*3ba0*/  UIADD3 UR26, UPT, UPT, UR6, 0x6, URZ ;  /* 0x00000006061a7890 */ /* 0x000fe4000fffe0ff */
        /* <DEDUP_REMOVED lines=10> */
[----:B------:R-:W-:Y:S01]  /*3c50*/  UIADD3 UR8, UPT, UPT, UR4, 0x206, URZ ;  /* 0x0000020604087890 */ /* 0x000fe2000fffe0ff */
[----:B------:R-:W-:Y:S01]  /*3c60*/  UMOV UR5, 0x40004040 ;  /* 0x4000404000057882 */ /* 0x000fe20000000000 */
[----:B------:R-:W-:Y:S01]  /*3c70*/  UMOV UR31, 0x40004040 ;  /* 0x40004040001f7882 */ /* 0x000fe20000000000 */
[----:B------:R1:W-:Y:S01]  /*3c80*/  UTCHMMA gdesc[UR4], gdesc[UR6], tmem[UR36], tmem[UR62], idesc[UR63], UP2 ;  /* 0x00ff3e06040075ea */ /* 0x0003e20009000024 */
[----:B------:R-:W-:Y:S01]  /*3c90*/  UPLOP3.LUT UP2, UPT, UPT, UPT, UPT, 0x80, 0x8 ;  /* 0x000000000008789c */ /* 0x000fe20003f4f070 */
[----:B------:R2:W-:Y:S01]  /*3ca0*/  UTCHMMA gdesc[UR32], gdesc[UR34], tmem[UR36], tmem[UR60], idesc[UR61], UPT ;  /* 0x00ff3c22200075ea */ /* 0x0005e2000b800024 */
[----:B------:R-:W-:Y:S01]  /*3cb0*/  UMOV UR29, 0x40004040 ;  /* 0x40004040001d7882 */ /* 0x000fe20000000000 */
[----:B------:R-:W-:Y:S01]  /*3cc0*/  UMOV UR27, 0x40004040 ;  /* 0x40004040001b7882 */ /* 0x000fe20000000000 */
        /* <DEDUP_REMOVED lines=12> */
[----:B------:R-:W-:Y:S01]  /*3d90*/  UMOV UR9, 0x40004040 ;  /* 0x4000404000097882 */ /* 0x000fe20000000000 */
[----:B------:R2:W-:Y:S01]  /*3da0*/  UTCHMMA gdesc[UR12], gdesc[UR14], tmem[UR36], tmem[UR50], idesc[UR51], UPT ;  /* 0x00ff320e0c0075ea */ /* 0x0005e2000b800024 */
[----:B------:R2:W-:Y:S01]  /*3db0*/  UTCHMMA gdesc[UR8], gdesc[UR10], tmem[UR36], tmem[UR48], idesc[UR49], UPT ;  /* 0x00ff300a080075ea */ /* 0x0005e2000b800024 */
[----:B------:R2:W-:Y:S01]  /*3dc0*/  UTCBAR.MULTICAST [UR40], URZ, UR42 ;  /* 0x000000ff280073e9 */ /* 0x0005e2000800082a */
[----:B-1----:R-:W-:Y:S01]  /*3dd0*/  UMOV UR5, UR39 ;  /* 0x0000002700057c82 */ /* 0x002fe20008000000 */
[----:B------:R-:W-:Y:S05]  /*3de0*/  BRA.U UP3, `(.L_x_69) ;  /* 0xfffffffd03007547 */ /* 0x000fea000b83ffff */
.L_x_66:
[----:B------:R-:W-:Y:S01]  /*3df0*/  UIADD3 UR4, UPT, UPT, UR45, 0x1, URZ ;  /* 0x000000012d047890 */ /* 0x000fe2000fffe0ff */
[C---:B------:R-:W-:Y:S01]  /*3e00*/  ISETP.NE.AND P0, PT, R10.reuse, 0x2, PT ;  /* 0x000000020a00780c */ /* 0x040fe20003f05270 */
[----:B------:R-:W-:Y:S02]  /*3e10*/  UIADD3 UR5, UPT, UPT, UR46, 0xb0, URZ ;  /* 0x000000b02e057890 */ /* 0x000fe4000fffe0ff */
[----:B------:R-:W-:Y:S01]  /*3e20*/  UISETP.NE.AND UP0, UPT, UR4, 0x4, UPT ;  /* 0x000000040400788c */ /* 0x000fe2000bf05270 */
[----:B-12---:R-:W-:Y:S02]  /*3e30*/  SEL R0, RZ, 0x1, P0 ;  /* 0x00000001ff007807 */ /* 0x006fe40000000000 */
[----:B------:R-:W-:Y:S01]  /*3e40*/  SEL R10, R10, RZ, P0 ;  /* 0x000000ff0a0a7207 */ /* 0x000fe20000000000 */
[----:B------:R-:W-:Y:S01]  /*3e50*/  USEL UR6, URZ, 0x1, UP0 ;  /* 0x00000001ff067887 */ /* 0x000fe20008000000 */
[----:B------:R-:W-:Y:S01]  /*3e60*/  LOP3.LUT R9, R9, R0, RZ, 0x3c, !PT ;  /* 0x0000000009097212 */ /* 0x000fe200078e3cff */
[----:B------:R-:W-:Y:S01]  /*3e70*/  USEL UR45, UR4, URZ, UP0 ;  /* 0x000000ff042d7287 */ /* 0x000fe20008000000 */
[----:B------:R1:W-:Y:S03]  /*3e80*/  UTCBAR [UR5], URZ ;  /* 0x000000ff050073e9 */ /* 0x0003e600080000ff */
[----:B------:R-:W-:Y:S01]  /*3e90*/  LOP3.LUT R11, R11, UR6, RZ, 0x3c, !PT ;  /* 0x000000060b0b7c12 */ /* 0x000fe2000f8e3cff */
[----:B------:R-:W-:Y:S07]  /*3ea0*/  @P1 BRA `(.L_x_70) ;  /* 0xfffffff800381947 */ /* 0x000fee000383ffff */
[----:B------:R-:W2:Y:S01]  /*3eb0*/  S2UR UR8, SR_CgaCtaId ;  /* 0x00000000000879c3 */ /* 0x000ea20000008800 */
[----:B------:R-:W-:Y:S01]  /*3ec0*/  ELECT P0, URZ, PT ;  /* 0x0000000000ff782f */ /* 0x000fe20003800000 */
[----:B------:R-:W-:Y:S01]  /*3ed0*/  IMAD.MOV.U32 R0, RZ, RZ, 0x1 ;  /* 0x00000001ff007424 */ /* 0x000fe200078e00ff */
[----:B------:R-:W-:Y:S01]  /*3ee0*/  UIADD3 UR41, UPT, UPT, UR41, 0xd0, URZ ;  /* 0x000000d029297890 */ /* 0x000fe2000fffe0ff */
[----:B------:R-:W-:Y:S01]  /*3ef0*/  SHF.L.U32 R2, R11, 0x1f, RZ ;  /* 0x0000001f0b027819 */ /* 0x000fe200000006ff */
[----:B------:R-:W-:-:S03]  /*3f00*/  UMOV UR4, 0x40 ;  /* 0x0000004000047882 */ /* 0x000fc60000000000 */
[----:B------:R-:W-:Y:S01]  /*3f10*/  UVIRTCOUNT.DEALLOC.SMPOOL 0x80 ;  /* 0x000000800000784c */ /* 0x000fe20000000000 */
[----:B--2---:R-:W-:Y:S02]  /*3f20*/  ULEA UR8, UR8, UR4, 0x18 ;  /* 0x0000000408087291 */ /* 0x004fe4000f8ec0ff */
[----:B------:R-:W-:-:S07]  /*3f30*/  ULEA UR4, UR45, UR41, 0x3 ;  /* 0x000000292d047291 */ /* 0x000fce000f8e18ff */
[----:B------:R2:W-:Y:S02]  /*3f40*/  @P0 STS.U8 [UR8+0x1c], R0 ;  /* 0x00001c00ff000988 */ /* 0x0005e40008000008 */
[----:B------:R-:W4:Y:S02]  /*3f50*/  SYNCS.PHASECHK.TRANS64.TRYWAIT P0, [UR4], R2 ;  /* 0x00000002ff0075a7 */ /* 0x000f240008001104 */
[----:B--2-4-:R-:W-:Y:S05]  /*3f60*/  @!P0 BRA `(.L_x_71) ;  /* 0x00000054002c8947 */ /* 0x014fea0003800000 */
.L_x_162:
[----:B------:R-:W-:-:S04]  /*3f70*/  UIADD3 UR4, UPT, UPT, UR45, 0x1, URZ ;  /* 0x000000012d047890 */ /* 0x000fc8000fffe0ff */
[----:B------:R-:W-:-:S04]  /*3f80*/  UISETP.NE.AND UP0, UPT, UR4, 0x4, UPT ;  /* 0x000000040400788c */ /* 0x000fc8000bf05270 */
[----:B------:R-:W-:Y:S02]  /*3f90*/  USEL UR6, URZ, 0x1, UP0 ;  /* 0x00000001ff067887 */ /* 0x000fe40008000000 */
[----:B------:R-:W-:-:S04]  /*3fa0*/  USEL UR4, UR4, URZ, UP0 ;  /* 0x000000ff04047287 */ /* 0x000fc80008000000 */
[----:B-1----:R-:W-:Y:S01]  /*3fb0*/  ULEA UR5, UR4, UR41, 0x3 ;  /* 0x0000002904057291 */ /* 0x002fe2000f8e18ff */
[----:B--2---:R-:W-:-:S04]  /*3fc0*/  LOP3.LUT R2, R11, UR6, RZ, 0x3c, !PT ;  /* 0x000000060b027c12 */ /* 0x004fc8000f8e3cff */
[----:B------:R-:W-:-:S04]  /*3fd0*/  SHF.L.U32 R3, R2, 0x1f, RZ ;  /* 0x0000001f02037819 */ /* 0x000fc800000006ff */
[----:B------:R-:W1:Y:S02]  /*3fe0*/  SYNCS.PHASECHK.TRANS64.TRYWAIT P0, [UR5], R3 ;  /* 0x00000003ff0075a7 */ /* 0x000e640008001105 */
[----:B-1----:R-:W-:Y:S05]  /*3ff0*/  @!P0 BRA `(.L_x_72) ;  /* 0x0000005400208947 */ /* 0x002fea0003800000 */
.L_x_164:
        /* <DEDUP_REMOVED lines=9> */
.L_x_166:
[----:B------:R-:W-:-:S04]  /*4090*/  UIADD3 UR4, UPT, UPT, UR4, 0x1, URZ ;  /* 0x0000000104047890 */ /* 0x000fc8000fffe0ff */
[----:B------:R-:W-:-:S04]  /*40a0*/  UISETP.NE.AND UP0, UPT, UR4, 0x4, UPT ;  /* 0x000000040400788c */ /* 0x000fc8000bf05270 */
[----:B------:R-:W-:Y:S02]  /*40b0*/  USEL UR5, URZ, 0x1, UP0 ;  /* 0x00000001ff057887 */ /* 0x000fe40008000000 */
[----:B------:R-:W-:-:S04]  /*40c0*/  USEL UR4, UR4, URZ, UP0 ;  /* 0x000000ff04047287 */ /* 0x000fc80008000000 */
[----:B------:R-:W-:Y:S01]  /*40d0*/  ULEA UR4, UR4, UR41, 0x3 ;  /* 0x0000002904047291 */ /* 0x000fe2000f8e18ff */
[----:B------:R-:W-:-:S04]  /*40e0*/  LOP3.LUT R2, R2, UR5, RZ, 0x3c, !PT ;  /* 0x0000000502027c12 */ /* 0x000fc8000f8e3cff */
[----:B------:R-:W-:-:S04]  /*40f0*/  SHF.L.U32 R2, R2, 0x1f, RZ ;  /* 0x0000001f02027819 */ /* 0x000fc800000006ff */
[----:B------:R-:W2:Y:S02]  /*4100*/  SYNCS.PHASECHK.TRANS64.TRYWAIT P0, [UR4], R2 ;  /* 0x00000002ff0075a7 */ /* 0x000ea40008001104 */
[----:B--2---:R-:W-:Y:S05]  /*4110*/  @!P0 BRA `(.L_x_74) ;  /* 0x0000005400088947 */ /* 0x004fea0003800000 */
.L_x_168:
[----:B------:R-:W-:Y:S01]  /*4120*/  NOP ;  /* 0x0000000000007918 */ /* 0x000fe20000000000 */
[----:B-1----:R-:W1:Y:S01]  /*4130*/  LDS R0, [UR8+0x14] ;  /* 0x00001408ff007984 */ /* 0x002e620008000800 */
[----:B------:R-:W-:Y:S01]  /*4140*/  ULOP3.LUT UR4, UR65, 0xffff, URZ, 0xc0, !UPT ;  /* 0x0000ffff41047892 */ /* 0x000fe2000f8ec0ff */
[----:B------:R-:W-:Y:S01]  /*4150*/  UMOV UR5, 0xffff ;  /* 0x0000ffff00057882 */ /* 0x000fe20000000000 */
[----:B------:R-:W-:Y:S02]  /*4160*/  UMOV UR6, 0x1 ;  /* 0x0000000100067882 */ /* 0x000fe40000000000 */
[----:B------:R-:W-:-:S04]  /*4170*/  USHF.R.U32.HI UR4, URZ, 0x5, UR4 ;  /* 0x00000005ff047899 */ /* 0x000fc80008011604 */
[----:B------:R-:W-:Y:S02]  /*4180*/  USHF.L.U32 UR5, UR5, UR4, URZ ;  /* 0x0000000405057299 */ /* 0x000fe400080006ff */
[----:B------:R-:W-:-:S04]  /*4190*/  USHF.L.U32 UR4, UR6, UR4, URZ ;  /* 0x0000000406047299 */ /* 0x000fc800080006ff */
[----:B-1----:R-:W-:-:S04]  /*41a0*/  LOP3.LUT R0, R0, UR5, RZ, 0xc0, !PT ;  /* 0x0000000500007c12 */ /* 0x002fc8000f8ec0ff */
[----:B------:R-:W-:-:S13]  /*41b0*/  ISETP.NE.AND P0, PT, R0, UR5, PT ;  /* 0x0000000500007c0c */ /* 0x000fda000bf05270 */
[----:B------:R-:W-:Y:S05]  /*41c0*/  @P0 BRA `(.L_x_75) ;  /* 0x0000000000580947 */ /* 0x000fea0003800000 */
[----:B------:R-:W1:Y:S02]  /*41d0*/  LDS R0, [UR8+0x18] ;  /* 0x00001808ff007984 */ /* 0x000e640008000800 */
[----:B-1----:R-:W-:-:S04]  /*41e0*/  LOP3.LUT R0, R0, UR4, RZ, 0xc0, !PT ;  /* 0x0000000400007c12 */ /* 0x002fc8000f8ec0ff */
[----:B------:R-:W-:-:S13]  /*41f0*/  ISETP.NE.AND P0, PT, R0, UR4, PT ;  /* 0x0000000400007c0c */ /* 0x000fda000bf05270 */
[----:B------:R-:W-:Y:S05]  /*4200*/  @P0 BRA `(.L_x_76) ;  /* 0x00000000003c0947 */ /* 0x000fea0003800000 */
[----:B------:R-:W1:Y:S01]  /*4210*/  S2R R2, SR_LANEID ;  /* 0x0000000000027919 */ /* 0x000e620000000000 */
[----:B------:R-:W-:-:S06]  /*4220*/  ULOP3.LUT UR5, URZ, UR5, URZ, 0x33, !UPT ;  /* 0x00000005ff057292 */ /* 0x000fcc000f8e33ff */
[----:B------:R-:W-:-:S04]  /*4230*/  IMAD.U32 R0, RZ, RZ, UR5 ;  /* 0x00000005ff007e24 */ /* 0x000fc8000f8e00ff */
[----:B------:R2:W4:Y:S02]  /*4240*/  REDUX UR7, R0 ;  /* 0x00000000000773c4 */ /* 0x0005240000000000 */
[----:B------:R1:W-:Y:S01]  /*4250*/  UTCATOMSWS.AND URZ, UR5 ;  /* 0x0000000500ff79e3 */ /* 0x0003e20008000000 */
[----:B--2---:R-:W-:Y:S01]  /*4260*/  LOP3.LUT R0, RZ, UR4, RZ, 0x33, !PT ;  /* 0x00000004ff007c12 */ /* 0x004fe2000f8e33ff */
[----:B------:R-:W-:Y:S02]  /*4270*/  VOTEU.ANY UR4, UPT, PT ;  /* 0x0000000000047886 */ /* 0x000fe400038e0100 */
[----:B------:R-:W-:Y:S02]  /*4280*/  UFLO.U32 UR4, UR4 ;  /* 0x00000004000472bd */ /* 0x000fe400080e0000 */
[----:B------:R-:W2:Y:S04]  /*4290*/  REDUX UR6, R0 ;  /* 0x00000000000673c4 */ /* 0x000ea80000000000 */
[----:B-1----:R-:W-:-:S02]  /*42a0*/  ISETP.EQ.U32.AND P0, PT, R2, UR4, PT ;  /* 0x0000000402007c0c */ /* 0x002fc4000bf02070 */
[----:B----4-:R-:W-:-:S11]  /*42b0*/  MOV R2, UR7 ;  /* 0x0000000700027c02 */ /* 0x010fd60008000f00 */
[----:B------:R1:W-:Y:S01]  /*42c0*/  @P0 ATOMS.AND RZ, [UR8+0x14], R2 ;  /* 0x00001402ffff098c */ /* 0x0003e2000a800008 */
[----:B--2---:R-:W-:-:S05]  /*42d0*/  IMAD.U32 R0, RZ, RZ, UR6 ;  /* 0x00000006ff007e24 */ /* 0x004fca000f8e00ff */
[----:B------:R1:W-:Y:S01]  /*42e0*/  @P0 ATOMS.AND RZ, [UR8+0x18], R0 ;  /* 0x00001800ffff098c */ /* 0x0003e2000a800008 */
[----:B------:R-:W-:Y:S05]  /*42f0*/  BRA `(.L_x_77) ;  /* 0x0000000000147947 */ /* 0x000fea0003800000 */
.L_x_76:
[----:B------:R-:W-:Y:S02]  /*4300*/  MOV R2, 0x4320 ;  /* 0x0000432000027802 */ /* 0x000fe40000000f00 */
[----:B---3-5:R-:W-:Y:S05]  /*4310*/  CALL.REL.NOINC `($__internal_0_$__cuda_sm10x_tcgen05_guardrail_trap_col_being_dealloced_not_returned_by_alloc) ;  /* 0x0000005400f07944 */ /* 0x028fea0003c00000 */
[----:B------:R-:W-:Y:S05]  /*4320*/  BRA `(.L_x_77) ;  /* 0x0000000000087947 */ /* 0x000fea0003800000 */
.L_x_75:
[----:B------:R-:W-:Y:S02]  /*4330*/  MOV R2, 0x4350 ;  /* 0x0000435000027802 */ /* 0x000fe40000000f00 */
[----:B---3-5:R-:W-:Y:S05]  /*4340*/  CALL.REL.NOINC `($__internal_2_$__cuda_sm10x_tcgen05_guardrail_trap_unallocated_columns_being_dealloced) ;  /* 0x0000005400fc7944 */ /* 0x028fea0003c00000 */
.L_x_77:
[----:B------:R-:W-:Y:S01]  /*4350*/  NOP ;  /* 0x0000000000007918 */ /* 0x000fe20000000000 */
[----:B------:R-:W-:Y:S05]  /*4360*/  EXIT ;  /* 0x000000000000794d */ /* 0x000fea0003800000 */
.L_x_59:
[----:B------:R-:W-:-:S09]  /*4370*/  UISETP.NE.OR UP0, UPT, UR17, 0x3, !UP3 ;  /* 0x000000031100788c */ /* 0x000fd2000df05670 */
[----:B------:R-:W-:Y:S05]  /*4380*/  BRA.U UP0, `(.L_x_78) ;  /* 0x0000001100547547 */ /* 0x000fea000b800000 */
[----:B------:R-:W2:Y:S01]  /*4390*/  LDCU UR31, c[0x0][0x370] ;  /* 0x00006e00ff1f77ac */ /* 0x000ea20008000800 */
[----:B------:R-:W3:Y:S01]  /*43a0*/  LDC.64 R16, c[0x0][0x348] ;  /* 0x0000d200ff107b82 */ /* 0x000ee20000000a00 */
[----:B------:R-:W-:Y:S02]  /*43b0*/  HFMA2 R13, -RZ, RZ, 0, 0 ;  /* 0x00000000ff0d7431 */ /* 0x000fe400000001ff */
[----:B------:R-:W-:Y:S01]  /*43c0*/  IMAD.MOV.U32 R15, RZ, RZ, 0x1 ;  /* 0x00000001ff0f7424 */ /* 0x000fe200078e00ff */
[----:B------:R-:W2:Y:S01]  /*43d0*/  LDCU.128 UR44, c[0x0][0xb10] ;  /* 0x00016200ff2c77ac */ /* 0x000ea20008000c00 */
[----:B------:R-:W-:Y:S01]  /*43e0*/  IMAD.MOV.U32 R14, RZ, RZ, RZ ;  /* 0x000000ffff0e7224 */ /* 0x000fe200078e00ff */
[----:B------:R-:W-:Y:S01]  /*43f0*/  MOV R7, 0x2000 ;  /* 0x0000200000077802 */ /* 0x000fe20000000f00 */
[----:B------:R-:W4:Y:S01]  /*4400*/  LDCU UR30, c[0x0][0x374] ;  /* 0x00006e80ff1e77ac */ /* 0x000f220008000800 */
[----:B------:R-:W1:Y:S01]  /*4410*/  LDC.64 R2, c[0x0][0x888] ;  /* 0x00022200ff027b82 */ /* 0x000e620000000a00 */
[----:B------:R-:W4:Y:S01]  /*4420*/  LDCU UR15, c[0x0][0xb0c] ;  /* 0x00016180ff0f77ac */ /* 0x000f220008000800 */
[----:B------:R-:W3:Y:S06]  /*4430*/  LDCU UR41, c[0x0][0xb20] ;  /* 0x00016400ff2977ac */ /* 0x000eec0008000800 */
[----:B------:R-:W1:Y:S01]  /*4440*/  LDC.64 R4, c[0x0][0x890] ;  /* 0x00022400ff047b82 */ /* 0x000e620000000a00 */
[----:B------:R-:W3:Y:S01]  /*4450*/  LDCU UR4, c[0x0][0xb30] ;  /* 0x00016600ff0477ac */ /* 0x000ee20008000800 */
[----:B------:R-:W-:Y:S01]  /*4460*/  UMOV UR21, 0x400 ;  /* 0x0000040000157882 */ /* 0x000fe20000000000 */
[----:B--2---:R-:W-:-:S02]  /*4470*/  UIMAD.WIDE.U32 UR6, UR31, UR44, URZ ;  /* 0x0000002c1f0672a5 */ /* 0x004fc4000f8e00ff */
[----:B----4-:R-:W-:Y:S02]  /*4480*/  UIMAD.WIDE.U32 UR8, UR30, UR47, URZ ;  /* 0x0000002f1e0872a5 */ /* 0x010fe4000f8e00ff */
[----:B------:R-:W-:Y:S02]  /*4490*/  ULEA UR21, UR52, UR21, 0x18 ;  /* 0x0000001534157291 */ /* 0x000fe4000f8ec0ff */
[----:B------:R-:W-:Y:S02]  /*44a0*/  UPLOP3.LUT UP3, UPT, UPT, UPT, UPT, 0x40, 0x4 ;  /* 0x000000000004789c */ /* 0x000fe40003f6e870 */
[----:B------:R-:W-:Y:S01]  /*44b0*/  UIADD3 UR37, UPT, UPT, UR21, 0x58, URZ ;  /* 0x0000005815257890 */ /* 0x000fe2000fffe0ff */
[----:B------:R-:W-:Y:S01]  /*44c0*/  UMOV UR6, UR7 ;  /* 0x0000000700067c82 */ /* 0x000fe20008000000 */
[----:B------:R-:W-:Y:S01]  /*44d0*/  UMOV UR38, UR9 ;  /* 0x0000000900267c82 */ /* 0x000fe20008000000 */
[----:B------:R-:W-:Y:S02]  /*44e0*/  UISETP.GE.AND UP0, UPT, UR42, 0x1, UPT ;  /* 0x000000012a00788c */ /* 0x000fe4000bf06270 */
[----:B------:R-:W-:Y:S01]  /*44f0*/  UISETP.NE.AND UP4, UPT, UR42, 0x1, UPT ;  /* 0x000000012a00788c */ /* 0x000fe2000bf85270 */
[----:B------:R-:W2:Y:S01]  /*4500*/  LDCU.64 UR22, c[0x0][0xb28] ;  /* 0x00016500ff1677ac */ /* 0x000ea20008000a00 */
[----:B------:R-:W-:-:S02]  /*4510*/  UISETP.NE.AND UP6, UPT, UR15, 0x1, UPT ;  /* 0x000000010f00788c */ /* 0x000fc4000bfc5270 */
[----:B------:R-:W-:Y:S02]  /*4520*/  UISETP.NE.AND UP5, UPT, UR46, 0x1, UPT ;  /* 0x000000012e00788c */ /* 0x000fe4000bfa5270 */
[----:B------:R-:W-:Y:S02]  /*4530*/  UIADD3 UR33, UPT, UPT, UR21, 0x40, URZ ;  /* 0x0000004015217890 */ /* 0x000fe4000fffe0ff */
[----:B------:R-:W-:Y:S02]  /*4540*/  UIADD3 UR25, UPT, UPT, UR21, 0x48, URZ ;  /* 0x0000004815197890 */ /* 0x000fe4000fffe0ff */
[----:B------:R-:W-:Y:S02]  /*4550*/  UIADD3 UR17, UPT, UPT, UR21, 0x50, URZ ;  /* 0x0000005015117890 */ /* 0x000fe4000fffe0ff */
[----:B------:R-:W-:Y:S02]  /*4560*/  UPRMT UR37, UR52, 0x654, UR37 ;  /* 0x0000065434257896 */ /* 0x000fe40008000025 */
[----:B------:R-:W-:-:S02]  /*4570*/  USHF.R.U32.HI UR39, URZ, UR45, UR6 ;  /* 0x0000002dff277299 */ /* 0x000fc40008011606 */
[----:B---3--:R-:W-:Y:S02]  /*4580*/  USHF.R.U32.HI UR38, URZ, UR41, UR38 ;  /* 0x00000029ff267299 */ /* 0x008fe40008011626 */
[----:B------:R-:W-:-:S11]  /*4590*/  UISETP.NE.AND UP2, UPT, UR4, 0x1, UPT ;  /* 0x000000010400788c */ /* 0x000fd6000bf45270 */
.L_x_89:
[C---:B------:R-:W-:Y:S02]  /*45a0*/  LEA R12, R14.reuse, UR21, 0x3 ;  /* 0x000000150e0c7c11 */ /* 0x040fe4000f8e18ff */
[----:B------:R-:W-:Y:S02]  /*45b0*/  SHF.L.U32 R0, R13, 0x1f, RZ ;  /* 0x0000001f0d007819 */ /* 0x000fe400000006ff */
[----:B------:R-:W-:Y:S02]  /*45c0*/  LEA R8, R14, UR21, 0x4 ;  /* 0x000000150e087c11 */ /* 0x000fe4000f8e20ff */
[----:B---3--:R-:W3:Y:S02]  /*45d0*/  SYNCS.PHASECHK.TRANS64.TRYWAIT P0, [R12+URZ+0x90], R0 ;  /* 0x000090000c0075a7 */ /* 0x008ee400080011ff */
[----:B---3--:R-:W-:Y:S05]  /*45e0*/  @!P0 BRA `(.L_x_79) ;  /* 0x0000004c00ec8947 */ /* 0x008fea0003800000 */
.L_x_169:
        /* <DEDUP_REMOVED lines=8> */
[----:B----4-:R-:W-:Y:S11]  /*4670*/  LOP3.LUT P0, RZ, R10, 0x1, RZ, 0xc0, !PT ;  /* 0x000000010aff7812 */ /* 0x010ff6000780c0ff */
[----:B------:R-:W-:Y:S02]  /*4680*/  @!UPT UIADD3 URZ, UPT, UPT, URZ, URZ, URZ ;  /* 0x000000fffffff290 */ /* 0x000fe4000fffe0ff */
[----:B-1----:R-:W-:Y:S01]  /*4690*/  VOTEU.ANY UP1, P0 ;  /* 0x0000000000ff7886 */ /* 0x002fe20000020100 */
[----:B------:R-:W-:Y:S11]  /*46a0*/  PLOP3.LUT P0, PT, PT, PT, UP1, 0x80, 0x8 ;  /* 0x000000000008781c */ /* 0x000ff60003f0f018 */
[----:B------:R-:W-:Y:S02]  /*46b0*/  @!UPT UIADD3 URZ, UPT, UPT, URZ, URZ, URZ ;  /* 0x000000fffffff290 */ /* 0x000fe4000fffe0ff */
[----:B---3--:R-:W-:Y:S02]  /*46c0*/  @P0 SHF.R.U32.HI R0, RZ, 0x10, R9 ;  /* 0x00000010ff000819 */ /* 0x008fe40000011609 */
[----:B------:R-:W-:Y:S02]  /*46d0*/  @P0 MOV R6, R8 ;  /* 0x0000000800060202 */ /* 0x000fe40000000f00 */
[----:B------:R-:W-:Y:S01]  /*46e0*/  @P0 R2UR UR4, R0 ;  /* 0x00000000000402ca */ /* 0x000fe200000e0000 */
[----:B------:R-:W-:Y:S01]  /*46f0*/  VIADD R0, R12, 0xa0 ;  /* 0x000000a00c007836 */ /* 0x000fe20000000000 */
[----:B------:R-:W-:Y:S02]  /*4700*/  @P0 LOP3.LUT R8, R9, 0xffff, RZ, 0xc0, !PT ;  /* 0x0000ffff09080812 */ /* 0x000fe400078ec0ff */
[----:B------:R-:W-:Y:S02]  /*4710*/  @P0 R2UR UR6, R6 ;  /* 0x00000000060602ca */ /* 0x000fe400000e0000 */
[----:B------:R-:W-:Y:S02]  /*4720*/  PRMT R0, RZ, 0x654, R0 ;  /* 0x00000654ff007816 */ /* 0x000fe40000000000 */
[----:B------:R-:W-:Y:S02]  /*4730*/  @P0 R2UR UR5, R8 ;  /* 0x00000000080502ca */ /* 0x000fe400000e0000 */
[----:B------:R1:W-:Y:S03]  /*4740*/  SYNCS.ARRIVE.TRANS64.RED.A1T0 RZ, [R0+URZ], RZ ;  /* 0x000000ff00ff79a7 */ /* 0x0003e600081004ff */
[----:B------:R-:W-:Y:S04]  /*4750*/  @UP1 UMOV UR29, UR4 ;  /* 0x00000004001d1c82 */ /* 0x000fe80008000000 */
[----:B------:R-:W-:Y:S04]  /*4760*/  @UP1 UMOV UR14, UR6 ;  /* 0x00000006000e1c82 */ /* 0x000fe80008000000 */
[----:B------:R-:W-:Y:S01]  /*4770*/  @UP1 UMOV UR13, UR5 ;  /* 0x00000005000d1c82 */ /* 0x000fe20008000000 */
[----:B------:R-:W-:Y:S05]  /*4780*/  BRA.U !UP0, `(.L_x_80) ;  /* 0x0000000108a47547 */ /* 0x000fea000b800000 */
[----:B------:R-:W-:Y:S02]  /*4790*/  UIMAD.WIDE.U32 UR18, UR13, UR47, URZ ;  /* 0x0000002f0d1272a5 */ /* 0x000fe4000f8e00ff */
[----:B------:R-:W-:Y:S02]  /*47a0*/  UIMAD.WIDE.U32 UR26, UR14, UR44, URZ ;  /* 0x0000002c0e1a72a5 */ /* 0x000fe4000f8e00ff */
[----:B------:R-:W-:Y:S02]  /*47b0*/  USEL UR4, UR30, UR38, !UP5 ;  /* 0x000000261e047287 */ /* 0x000fe4000e800000 */
[----:B------:R-:W-:Y:S02]  /*47c0*/  USEL UR7, UR31, UR39, !UP6 ;  /* 0x000000271f077287 */ /* 0x000fe4000f000000 */
[----:B--2---:R-:W-:Y:S02]  /*47d0*/  UIMAD.WIDE.U32 UR8, UR4, UR22, URZ ;  /* 0x00000016040872a5 */ /* 0x004fe4000f8e00ff */
[----:B------:R-:W-:Y:S01]  /*47e0*/  UIMAD.WIDE.U32 UR10, UR7, UR22, URZ ;  /* 0x00000016070a72a5 */ /* 0x000fe2000f8e00ff */
[----:B------:R-:W-:Y:S02]  /*47f0*/  UMOV UR5, UR19 ;  /* 0x0000001300057c82 */ /* 0x000fe40008000000 */
[----:B------:R-:W-:Y:S03]  /*4800*/  USHF.R.U32.HI UR6, URZ, UR41, UR5 ;  /* 0x00000029ff067299 */ /* 0x000fe60008011605 */
[----:B------:R-:W-:Y:S01]  /*4810*/  UMOV UR5, UR27 ;  /* 0x0000001b00057c82 */ /* 0x000fe20008000000 */
[----:B------:R-:W-:Y:S02]  /*4820*/  USEL UR6, UR13, UR6, !UP5 ;  /* 0x000000060d067287 */ /* 0x000fe4000e800000 */
[----:B------:R-:W-:Y:S03]  /*4830*/  USHF.R.U32.HI UR12, URZ, UR45, UR5 ;  /* 0x0000002dff0c7299 */ /* 0x000fe60008011605 */
[----:B------:R-:W-:Y:S02]  /*4840*/  UMOV UR5, UR9 ;  /* 0x0000000900057c82 */ /* 0x000fe40008000000 */
[----:B------:R-:W-:Y:S03]  /*4850*/  @UP4 USHF.R.U32.HI UR4, URZ, UR23, UR5 ;  /* 0x00000017ff044299 */ /* 0x000fe60008011605 */
[----:B------:R-:W-:Y:S01]  /*4860*/  UMOV UR5, UR11 ;  /* 0x0000000b00057c82 */ /* 0x000fe20008000000 */
[----:B------:R-:W-:Y:S02]  /*4870*/  UIMAD UR4, UR42, UR4, URZ ;  /* 0x000000042a0472a4 */ /* 0x000fe4000f8e02ff */
[----:B------:R-:W-:Y:S02]  /*4880*/  @UP4 USHF.R.U32.HI UR7, URZ, UR23, UR5 ;  /* 0x00000017ff074299 */ /* 0x000fe40008011605 */
[----:B------:R-:W-:Y:S02]  /*4890*/  UIMAD.WIDE.U32 UR10, UR6, UR22, URZ ;  /* 0x00000016060a72a5 */ /* 0x000fe4000f8e00ff */
[----:B------:R-:W-:Y:S02]  /*48a0*/  USEL UR5, UR14, UR12, !UP6 ;  /* 0x0000000c0e057287 */ /* 0x000fe4000f000000 */
[----:B------:R-:W-:Y:S02]  /*48b0*/  UIMAD UR8, UR42, UR7, URZ ;  /* 0x000000072a0872a4 */ /* 0x000fe4000f8e02ff */
[----:B------:R-:W-:Y:S03]  /*48c0*/  UISETP.GE.AND UP0, UPT, UR6, UR4, UPT ;  /* 0x000000040600728c */ /* 0x000fe6000bf06270 */
[----:B------:R-:W-:Y:S01]  /*48d0*/  UMOV UR4, UR11 ;  /* 0x0000000b00047c82 */ /* 0x000fe20008000000 */
[----:B------:R-:W-:Y:S02]  /*48e0*/  UISETP.GE.OR UP0, UPT, UR5, UR8, UP0 ;  /* 0x000000080500728c */ /* 0x000fe40008706670 */
[----:B------:R-:W-:Y:S02]  /*48f0*/  USHF.R.U32.HI UR4, URZ, UR23, UR4 ;  /* 0x00000017ff047299 */ /* 0x000fe40008011604 */
[----:B------:R-:W-:Y:S02]  /*4900*/  UIMAD.WIDE.U32 UR8, UR5, UR22, URZ ;  /* 0x00000016050872a5 */ /* 0x000fe4000f8e00ff */
[----:B------:R-:W-:Y:S04]  /*4910*/  USEL UR10, UR6, UR4, !UP4 ;  /* 0x00000004060a7287 */ /* 0x000fe8000e000000 */
[----:B------:R-:W-:Y:S01]  /*4920*/  UIADD3 UR11, UPT, UPT, -UR10, URZ, URZ ;  /* 0x000000ff0a0b7290 */ /* 0x000fe2000fffe1ff */
[----:B------:R-:W-:Y:S02]  /*4930*/  @!UP0 UMOV UR4, UR9 ;  /* 0x0000000900048c82 */ /* 0x000fe40008000000 */
[----:B------:R-:W-:Y:S02]  /*4940*/  @!UP0 USHF.R.U32.HI UR4, URZ, UR23, UR4 ;  /* 0x00000017ff048299 */ /* 0x000fe40008011604 */
[----:B------:R-:W-:Y:S02]  /*4950*/  UIMAD UR8, UR42, UR11, UR6 ;  /* 0x0000000b2a0872a4 */ /* 0x000fe4000f8e0206 */
[----:B------:R-:W-:Y:S04]  /*4960*/  @!UP0 USEL UR4, UR5, UR4, !UP4 ;  /* 0x0000000405048287 */ /* 0x000fe8000e000000 */
[----:B------:R-:W-:Y:S02]  /*4970*/  @!UP0 UIMAD UR8, UR7, UR8, UR4 ;  /* 0x00000008070882a4 */ /* 0x000fe4000f8e0204 */
[----:B------:R-:W-:Y:S02]  /*4980*/  @!UP0 UIADD3 UR9, UPT, UPT, UR10, -UR4, URZ ;  /* 0x800000040a098290 */ /* 0x000fe4000fffe0ff */
[----:B------:R-:W-:Y:S02]  /*4990*/  UIADD3 UR4, UPT, UPT, -UR5, URZ, URZ ;  /* 0x000000ff05047290 */ /* 0x000fe4000fffe1ff */
[----:B------:R-:W-:Y:S02]  /*49a0*/  UIADD3 UR7, UPT, UPT, -UR6, URZ, URZ ;  /* 0x000000ff06077290 */ /* 0x000fe4000fffe1ff */
[----:B------:R-:W-:Y:S02]  /*49b0*/  @!UP0 UIMAD UR6, UR9, UR42, UR5 ;  /* 0x0000002a090682a4 */ /* 0x000fe4000f8e0205 */
[----:B------:R-:W-:Y:S02]  /*49c0*/  UIMAD UR14, UR15, UR4, UR14 ;  /* 0x000000040f0e72a4 */ /* 0x000fe4000f8e020e */
[----:B------:R-:W-:Y:S01]  /*49d0*/  UIMAD UR13, UR46, UR7, UR13 ;  /* 0x000000072e0d72a4 */ /* 0x000fe2000f8e020d */
[----:B------:R-:W-:Y:S02]  /*49e0*/  @!UP0 UMOV UR5, UR8 ;  /* 0x0000000800058c82 */ /* 0x000fe40008000000 */
[----:B------:R-:W-:Y:S02]  /*49f0*/  UIMAD UR14, UR5, UR15, UR14 ;  /* 0x0000000f050e72a4 */ /* 0x000fe4000f8e020e */
[----:B------:R-:W-:Y:S11]  /*4a00*/  UIMAD UR13, UR6, UR46, UR13 ;  /* 0x0000002e060d72a4 */ /* 0x000ff6000f8e020d */
[----:B------:R-:W-:Y:S01]  /*4a10*/  @!UPT UIADD3 URZ, UPT, UPT, URZ, URZ, URZ ;  /* 0x000000fffffff290 */ /* 0x000fe2000fffe0ff */
.L_x_80:
[----:B------:R-:W3:Y:S01]  /*4a20*/  @!UP2 LDCU.128 UR8, c[0x0][0xb10] ;  /* 0x00016200ff08a7ac */ /* 0x000ee20008000c00 */
[C---:B------:R-:W-:Y:S02]  /*4a30*/  ISETP.NE.U32.AND P1, PT, R4.reuse, RZ, PT ;  /* 0x000000ff0400720c */ /* 0x040fe40003f25070 */
[----:B------:R-:W-:Y:S02]  /*4a40*/  ISETP.NE.U32.AND P0, PT, R4, RZ, PT ;  /* 0x000000ff0400720c */ /* 0x000fe40003f05070 */
[C---:B------:R-:W-:Y:S02]  /*4a50*/  ISETP.NE.AND.EX P1, PT, R5.reuse, RZ, PT, P1 ;  /* 0x000000ff0500720c */ /* 0x040fe40003f25310 */
[----:B------:R-:W-:Y:S01]  /*4a60*/  ISETP.NE.AND.EX P0, PT, R5, RZ, PT, P0 ;  /* 0x000000ff0500720c */ /* 0x000fe20003f05300 */
[----:B------:R-:W4:Y:S01]  /*4a70*/  @!UP2 LDCU UR5, c[0x0][0xb0c] ;  /* 0x00016180ff05a7ac */ /* 0x000f220008000800 */
[----:B------:R-:W-:Y:S01]  /*4a80*/  SHF.L.U32 R9, R15, 0x1f, RZ ;  /* 0x0000001f0f097819 */ /* 0x000fe200000006ff */
[----:B------:R-:W-:Y:S02]  /*4a90*/  USHF.L.U32 UR35, UR16, 0x6, URZ ;  /* 0x0000000610237899 */ /* 0x000fe400080006ff */
[----:B------:R-:W-:Y:S02]  /*4aa0*/  USHF.L.U32 UR34, UR20, 0x7, URZ ;  /* 0x0000000714227899 */ /* 0x000fe400080006ff */
[----:B---3--:R-:W-:Y:S07]  /*4ab0*/  UIMAD.WIDE.U32 UR6, UR14, UR8, URZ ;  /* 0x000000080e0672a5 */ /* 0x008fee000f8e00ff */
[----:B------:R-:W-:Y:S01]  /*4ac0*/  @!UP2 UMOV UR4, UR7 ;  /* 0x000000070004ac82 */ /* 0x000fe20008000000 */
[----:B----4-:R-:W-:Y:S02]  /*4ad0*/  @!UP2 UISETP.NE.AND UP0, UPT, UR5, 0x1, UPT ;  /* 0x000000010500a88c */ /* 0x010fe4000bf05270 */
[----:B------:R-:W-:Y:S02]  /*4ae0*/  @!UP2 USHF.R.U32.HI UR4, URZ, UR9, UR4 ;  /* 0x00000009ff04a299 */ /* 0x000fe40008011604 */
[----:B------:R-:W-:Y:S02]  /*4af0*/  UIMAD.WIDE.U32 UR6, UR13, UR11, URZ ;  /* 0x0000000b0d0672a5 */ /* 0x000fe4000f8e00ff */
[----:B------:R-:W-:Y:S02]  /*4b00*/  @!UP2 USEL UR8, UR14, UR4, !UP0 ;  /* 0x000000040e08a287 */ /* 0x000fe4000c000000 */
[----:B------:R-:W-:Y:S03]  /*4b10*/  @!UP2 UISETP.NE.AND UP0, UPT, UR10, 0x1, UPT ;  /* 0x000000010a00a88c */ /* 0x000fe6000bf05270 */
[----:B------:R-:W-:Y:S02]  /*4b20*/  @!UP2 UMOV UR6, UR7 ;  /* 0x000000070006ac82 */ /* 0x000fe40008000000 */
[----:B------:R-:W3:Y:S02]  /*4b30*/  @!UP2 LDCU UR4, c[0x0][0xb20] ;  /* 0x00016400ff04a7ac */ /* 0x000ee40008000800 */
[----:B---3--:R-:W-:Y:S04]  /*4b40*/  @!UP2 USHF.R.U32.HI UR6, URZ, UR4, UR6 ;  /* 0x00000004ff06a299 */ /* 0x008fe80008011606 */
[----:B------:R-:W-:Y:S04]  /*4b50*/  @!UP2 USEL UR6, UR13, UR6, !UP0 ;  /* 0x000000060d06a287 */ /* 0x000fe8000c000000 */
[----:B------:R-:W-:Y:S02]  /*4b60*/  @!UP2 UIADD3 UR4, UPT, UPT, -UR8, UR6, URZ ;  /* 0x000000060804a290 */ /* 0x000fe4000fffe1ff */
[----:B------:R-:W-:Y:S02]  /*4b70*/  @!UP2 UIADD3 UR6, UPT, UPT, UR8, -UR6, URZ ;  /* 0x800000060806a290 */ /* 0x000fe4000fffe0ff */
[----:B------:R-:W-:Y:S02]  /*4b80*/  @!UP2 UIMAD UR14, UR4, UR5, UR14 ;  /* 0x00000005040ea2a4 */ /* 0x000fe4000f8e020e */
[----:B------:R-:W-:Y:S01]  /*4b90*/  @!UP2 UIMAD UR13, UR6, UR10, UR13 ;  /* 0x0000000a060da2a4 */ /* 0x000fe2000f8e020d */
[----:B------:R-:W-:Y:S11]  /*4ba0*/  BRA.U UP3, `(.L_x_81) ;  /* 0x0000000103107547 */ /* 0x000ff6000b800000 */
[----:B------:R-:W-:Y:S04]  /*4bb0*/  MOV R6, UR40 ;  /* 0x0000002800067c02 */ /* 0x000fe80008000f00 */
[----:B------:R-:W-:Y:S04]  /*4bc0*/  SHF.L.U32 R6, R6, 0x1f, RZ ;  /* 0x0000001f06067819 */ /* 0x000fe800000006ff */
[----:B------:R-:W3:Y:S02]  /*4bd0*/  SYNCS.PHASECHK.TRANS64.TRYWAIT P2, [UR21+0x88], R6 ;  /* 0x00008806ff0075a7 */ /* 0x000ee40008041115 */
[----:B---3--:R-:W-:Y:S05]  /*4be0*/  @!P2 BRA `(.L_x_82) ;  /* 0x000000480080a947 */ /* 0x008fea0003800000 */
.L_x_81:
[----:B------:R-:W-:Y:S05]  /*4bf0*/  @!P1 BRA `(.L_x_83) ;  /* 0x0000000000309947 */ /* 0x000fea0003800000 */
[----:B------:R-:W-:Y:S01]  /*4c00*/  ISETP.NE.U32.AND P1, PT, R2, RZ, PT ;  /* 0x000000ff0200720c */ /* 0x000fe20003f25070 */
[----:B------:R-:W3:Y:S01]  /*4c10*/  LDCU.64 UR4, c[0x0][0x358] ;  /* 0x00006b00ff0477ac */ /* 0x000ee20008000a00 */
[----:B------:R-:W-:Y:S02]  /*4c20*/  IMAD.MOV.U32 R53, RZ, RZ, 0x1 ;  /* 0x00000001ff357424 */ /* 0x000fe400078e00ff */
[----:B------:R-:W-:Y:S11]  /*4c30*/  ISETP.NE.AND.EX P1, PT, R3, RZ, PT, P1 ;  /* 0x000000ff0300720c */ /* 0x000ff60003f25310 */
[----:B------:R-:W-:Y:S02]  /*4c40*/  @!UPT UIADD3 URZ, UPT, UPT, URZ, URZ, URZ ;  /* 0x000000fffffff290 */ /* 0x000fe4000fffe0ff */
[----:B------:R-:W4:Y:S01]  /*4c50*/  @P1 LDC.64 R10, c[0x0][0x888] ;  /* 0x00022200ff0a1b82 */ /* 0x000f220000000a00 */
[----:B-1----:R-:W-:Y:S04]  /*4c60*/  @P1 IMAD R0, R4, UR36, RZ ;  /* 0x0000002404001c24 */ /* 0x002fe8000f8e02ff */
[----:B----4-:R-:W-:Y:S04]  /*4c70*/  @P1 IMAD.WIDE R10, R0, 0x4, R10 ;  /* 0x00000004000a1825 */ /* 0x010fe800078e020a */
[----:B------:R-:W-:Y:S01]  /*4c80*/  HFMA2 R0, -RZ, RZ, 0, 5.9604644775390625e-08 ;  /* 0x00000001ff007431 */ /* 0x000fe200000001ff */
[----:B---3-5:R3:W5:Y:S04]  /*4c90*/  @P1 LDG.E R27, desc[UR4][R10.64] ;  /* 0x000000040a1b1981 */ /* 0x028768000c1e1900 */
[----:B------:R-:W-:Y:S01]  /*4ca0*/  @!P1 PRMT R53, R0, 0x7610, R53 ;  /* 0x0000761000359816 */ /* 0x000fe20000000035 */
[----:B---3--:R-:W4:Y:S06]  /*4cb0*/  @!P1 LDC R27, c[0x0][0x880] ;  /* 0x00022000ff1b9b82 */ /* 0x008f2c0000000800 */
.L_x_83:
[----:B----45:R-:W-:Y:S01]  /*4cc0*/  @!P0 FSETP.EQ.AND P1, PT, R27, RZ, PT ;  /* 0x000000ff1b00820b */ /* 0x030fe20003f22000 */
[----:B------:R-:W-:Y:S01]  /*4cd0*/  @!UPT UIADD3 URZ, UPT, UPT, URZ, URZ, URZ ;  /* 0x000000fffffff290 */ /* 0x000fe2000fffe0ff */
[----:B------:R-:W-:Y:S11]  /*4ce0*/  @!P0 BRA `(.L_x_84) ;  /* 0x0000000000188947 */ /* 0x000ff60003800000 */
[----:B------:R-:W-:Y:S02]  /*4cf0*/  LOP3.LUT P0, RZ, R53, 0xff, RZ, 0xc0, !PT ;  /* 0x000000ff35ff7812 */ /* 0x000fe4000780c0ff */
[----:B------:R-:W-:Y:S04]  /*4d00*/  ISETP.NE.U32.AND P1, PT, R2, RZ, PT ;  /* 0x000000ff0200720c */ /* 0x000fe80003f25070 */
[----:B------:R-:W-:Y:S04]  /*4d10*/  ISETP.NE.AND.EX P1, PT, R3, RZ, PT, P1 ;  /* 0x000000ff0300720c */ /* 0x000fe80003f25310 */
[----:B------:R-:W-:Y:S03]  /*4d20*/  PLOP3.LUT P1, PT, P1, PT, PT, 0x8, 0x80 ;  /* 0x000000000080781c */ /* 0x000fe60000f2e170 */
[----:B------:R-:W-:Y:S11]  /*4d30*/  @P0 FSETP.EQ.AND P1, PT, R27, RZ, PT ;  /* 0x000000ff1b00020b */ /* 0x000ff60003f22000 */
[----:B------:R-:W-:Y:S02]  /*4d40*/  @!UPT UIADD3 URZ, UPT, UPT, URZ, URZ, URZ ;  /* 0x000000fffffff290 */ /* 0x000fe4000fffe0ff */
.L_x_84:
[----:B------:R-:W3:Y:S01]  /*4d50*/  SYNCS.PHASECHK.TRANS64.TRYWAIT P2, [UR21+0x60], R9 ;  /* 0x00006009ff0075a7 */ /* 0x000ee20008041115 */
[----:B------:R-:W-:Y:S04]  /*4d60*/  ELECT P0, URZ, PT ;  /* 0x0000000000ff782f */ /* 0x000fe80003800000 */
[----:B------:R-:W-:Y:S11]  /*4d70*/  PLOP3.LUT P1, PT, P1, P0, PT, 0xf2, 0x2f ;  /* 0x00000000002f781c */ /* 0x000ff60000f21e72 */
[----:B------:R-:W-:Y:S02]  /*4d80*/  @!UPT UIADD3 URZ, UPT, UPT, URZ, URZ, URZ ;  /* 0x000000fffffff290 */ /* 0x000fe4000fffe0ff */
[----:B------:R-:W-:Y:S05]  /*4d90*/  @!P1 IADD3 R8, P0, PT, R16, 0x580, RZ ;  /* 0x0000058010089810 */ /* 0x000fea0007f1e0ff */
[----:B-1----:R-:W-:Y:S01]  /*4da0*/  @!P1 IMAD.X R6, RZ, RZ, R17, P0 ;  /* 0x000000ffff069224 */ /* 0x002fe200000e0611 */
[----:B---3--:R-:W-:Y:S07]  /*4db0*/  @!P2 BRA `(.L_x_85) ;  /* 0x000000480024a947 */ /* 0x008fee0003800000 */
.L_x_172:
[----:B------:R-:W-:Y:S01]  /*4dc0*/  @!P1 R2UR UR5, R8 ;  /* 0x00000000080592ca */ /* 0x000fe200000e0000 */
[----:B------:R-:W-:Y:S01]  /*4dd0*/  VOTEU.ALL UP0, P1 ;  /* 0x0000000000ff7886 */ /* 0x000fe20000800000 */
[----:B------:R-:W-:Y:S01]  /*4de0*/  @!P1 R2UR UR4, R6 ;  /* 0x00000000060492ca */ /* 0x000fe200000e0000 */
[----:B-1----:R-:W-:Y:S01]  /*4df0*/  @!P1 IMAD.MOV.U32 R0, RZ, RZ, 0x2000 ;  /* 0x00002000ff009424 */ /* 0x002fe200078e00ff */
[----:B------:R-:W-:Y:S01]  /*4e00*/  UMOV UR8, 0x0 ;  /* 0x0000000000087882 */ /* 0x000fe20000000000 */
[----:B------:R-:W-:Y:S01]  /*4e10*/  UMOV UR9, 0x10000000 ;  /* 0x1000000000097882 */ /* 0x000fe20000000000 */
[----:B------:R-:W-:Y:S01]  /*4e20*/  @!UP0 UIADD3 UR32, UPT, UPT, UR21, 0x400, URZ ;  /* 0x0000040015208890 */ /* 0x000fe2000fffe0ff */
[----:B------:R-:W-:Y:S01]  /*4e30*/  @!P1 IADD3 R8, P0, PT, R16, 0x580, RZ ;  /* 0x0000058010089810 */ /* 0x000fe20007f1e0ff */
[----:B------:R-:W-:Y:S01]  /*4e40*/  VOTEU.ALL UP0, P1 ;  /* 0x0000000000ff7886 */ /* 0x000fe20000800000 */
[----:B------:R-:W-:Y:S03]  /*4e50*/  UPRMT UR6, UR52, 0x654, UR33 ;  /* 0x0000065434067896 */ /* 0x000fe60008000021 */
[----:B------:R-:W-:Y:S02]  /*4e60*/  @!P1 IMAD.X R6, RZ, RZ, R17, P0 ;  /* 0x000000ffff069224 */ /* 0x000fe400000e0611 */
[----:B------:R-:W-:Y:S02]  /*4e70*/  IMAD.U32 R10, RZ, RZ, UR5 ;  /* 0x00000005ff0a7e24 */ /* 0x000fe4000f8e00ff */
[----:B------:R-:W-:Y:S03]  /*4e80*/  IMAD.U32 R11, RZ, RZ, UR4 ;  /* 0x00000004ff0b7e24 */ /* 0x000fe6000f8e00ff */
[----:B------:R-:W-:Y:S02]  /*4e90*/  @!P1 R2UR UR4, R10 ;  /* 0x000000000a0492ca */ /* 0x000fe400000e0000 */
[----:B------:R-:W-:Y:S11]  /*4ea0*/  @!P1 R2UR UR5, R11 ;  /* 0x000000000b0592ca */ /* 0x000ff600000e0000 */
[----:B------:R-:W-:Y:S02]  /*4eb0*/  @!UPT UIADD3 URZ, UPT, UPT, URZ, URZ, URZ ;  /* 0x000000fffffff290 */ /* 0x000fe4000fffe0ff */
[----:B------:R1:W-:Y:S01]  /*4ec0*/  @!UP0 UTMALDG.3D [UR32], [UR4], desc[UR8] ;  /* 0x00000820040085b4 */ /* 0x0003e20008011000 */
[----:B------:R1:W-:Y:S01]  /*4ed0*/  @!P1 SYNCS.ARRIVE.TRANS64.RED.A0TR RZ, [UR21+0x40], R0 ;  /* 0x00004000ffff99a7 */ /* 0x0003e20008300415 */
[----:B------:R-:W-:Y:S01]  /*4ee0*/  SYNCS.ARRIVE.TRANS64.RED.A1T0 RZ, [UR6], RZ ;  /* 0x000000ffffff79a7 */ /* 0x000fe20008100406 */
[----:B------:R-:W3:Y:S02]  /*4ef0*/  SYNCS.PHASECHK.TRANS64.TRYWAIT P2, [UR21+0x68], R9 ;  /* 0x00006809ff0075a7 */ /* 0x000ee40008041115 */
[----:B-1-3--:R-:W-:Y:S05]  /*4f00*/  @!P2 BRA `(.L_x_86) ;  /* 0x0000004400e8a947 */ /* 0x00afea0003800000 */
.L_x_174:
        /* <DEDUP_REMOVED lines=8> */
[----:B------:R-:W-:Y:S01]  /*4f90*/  @!UP0 UIADD3 UR24, UPT, UPT, UR21, 0x2400, URZ ;  /* 0x0000240015188890 */ /* 0x000fe2000fffe0ff */
[----:B------:R-:W-:Y:S01]  /*4fa0*/  VOTEU.ALL UP0, P1 ;  /* 0x0000000000ff7886 */ /* 0x000fe20000800000 */
[----:B------:R-:W-:Y:S01]  /*4fb0*/  UMOV UR27, UR35 ;  /* 0x00000023001b7c82 */ /* 0x000fe20008000000 */
[----:B------:R-:W-:Y:S02]  /*4fc0*/  UMOV UR28, UR36 ;  /* 0x00000024001c7c82 */ /* 0x000fe40008000000 */
[----:B------:R-:W-:Y:S01]  /*4fd0*/  IMAD.U32 R10, RZ, RZ, UR5 ;  /* 0x00000005ff0a7e24 */ /* 0x000fe2000f8e00ff */
[----:B------:R-:W-:Y:S01]  /*4fe0*/  UPRMT UR6, UR52, 0x654, UR25 ;  /* 0x0000065434067896 */ /* 0x000fe20008000019 */
[----:B------:R-:W-:Y:S02]  /*4ff0*/  IMAD.U32 R11, RZ, RZ, UR4 ;  /* 0x00000004ff0b7e24 */ /* 0x000fe4000f8e00ff */
[----:B------:R-:W-:Y:S01]  /*5000*/  @!P1 IMAD.X R6, RZ, RZ, R17, P0 ;  /* 0x000000ffff069224 */ /* 0x000fe200000e0611 */
        /* <DEDUP_REMOVED lines=8> */
.L_x_176:
[----:B------:R-:W-:Y:S01]  /*5090*/  @!P1 R2UR UR5, R8 ;  /* 0x00000000080592ca */ /* 0x000fe200000e0000 */
[----:B------:R-:W-:Y:S01]  /*50a0*/  VOTEU.ALL UP0, P1 ;  /* 0x0000000000ff7886 */ /* 0x000fe20000800000 */
[----:B------:R-:W-:Y:S01]  /*50b0*/  @!P1 R2UR UR4, R6 ;  /* 0x00000000060492ca */ /* 0x000fe200000e0000 */
[----:B-1----:R-:W-:Y:S01]  /*50c0*/  @!P1 IMAD.MOV.U32 R0, RZ, RZ, 0x2000 ;  /* 0x00002000ff009424 */ /* 0x002fe200078e00ff */
[----:B------:R-:W-:Y:S01]  /*50d0*/  UMOV UR8, 0x0 ;  /* 0x0000000000087882 */ /* 0x000fe20000000000 */
[----:B------:R-:W-:Y:S01]  /*50e0*/  UMOV UR9, 0x10000000 ;  /* 0x1000000000097882 */ /* 0x000fe20000000000 */
[----:B------:R-:W-:Y:S01]  /*50f0*/  @!UP0 UIADD3 UR18, UPT, UPT, UR34, 0x40, URZ ;  /* 0x0000004022128890 */ /* 0x000fe2000fffe0ff */
[----:B------:R-:W-:Y:S01]  /*5100*/  VIADD R14, R14, 0x1 ;  /* 0x000000010e0e7836 */ /* 0x000fe20000000000 */
[----:B------:R-:W-:Y:S01]  /*5110*/  @!UP0 UIADD3 UR16, UPT, UPT, UR21, 0x4400, URZ ;  /* 0x0000440015108890 */ /* 0x000fe2000fffe0ff */
[----:B------:R-:W-:Y:S01]  /*5120*/  VOTEU.ALL UP0, P1 ;  /* 0x0000000000ff7886 */ /* 0x000fe20000800000 */
[----:B------:R-:W-:Y:S01]  /*5130*/  UMOV UR19, UR35 ;  /* 0x0000002300137c82 */ /* 0x000fe20008000000 */
[----:B------:R-:W-:Y:S02]  /*5140*/  UMOV UR20, UR36 ;  /* 0x0000002400147c82 */ /* 0x000fe40008000000 */
[----:B------:R-:W-:Y:S01]  /*5150*/  IMAD.U32 R10, RZ, RZ, UR5 ;  /* 0x00000005ff0a7e24 */ /* 0x000fe2000f8e00ff */
[----:B------:R-:W-:Y:S01]  /*5160*/  UPRMT UR6, UR52, 0x654, UR17 ;  /* 0x0000065434067896 */ /* 0x000fe20008000011 */
        /* <DEDUP_REMOVED lines=9> */
.L_x_178:
[----:B------:R-:W-:Y:S01]  /*5200*/  @!P1 IADD3 R6, P0, PT, R16, 0x580, RZ ;  /* 0x0000058010069810 */ /* 0x000fe20007f1e0ff */
[----:B------:R-:W-:Y:S01]  /*5210*/  VOTEU.ALL UP0, P1 ;  /* 0x0000000000ff7886 */ /* 0x000fe20000800000 */
[----:B------:R-:W-:Y:S01]  /*5220*/  UMOV UR6, 0x0 ;  /* 0x0000000000067882 */ /* 0x000fe20000000000 */
[----:B------:R-:W-:Y:S01]  /*5230*/  UMOV UR7, 0x10000000 ;  /* 0x1000000000077882 */ /* 0x000fe20000000000 */
[----:B------:R-:W-:Y:S01]  /*5240*/  @!P1 R2UR UR5, R6 ;  /* 0x00000000060592ca */ /* 0x000fe200000e0000 */
[----:B-1----:R-:W-:Y:S01]  /*5250*/  @!P1 IMAD.X R0, RZ, RZ, R17, P0 ;  /* 0x000000ffff009224 */ /* 0x002fe200000e0611 */
[----:B------:R-:W-:Y:S01]  /*5260*/  @!UP0 UIADD3 UR10, UPT, UPT, UR34, 0x60, URZ ;  /* 0x00000060220a8890 */ /* 0x000fe2000fffe0ff */
[----:B------:R-:W-:Y:S01]  /*5270*/  R2UR UR16, R55 ;  /* 0x00000000371072ca */ /* 0x000fe200000e0000 */
[----:B------:R-:W-:Y:S01]  /*5280*/  @!UP0 UIADD3 UR8, UPT, UPT, UR21, 0x6400, URZ ;  /* 0x0000640015088890 */ /* 0x000fe2000fffe0ff */
[----:B------:R-:W-:Y:S01]  /*5290*/  ISETP.NE.AND P0, PT, R14, 0x2, PT ;  /* 0x000000020e00780c */ /* 0x000fe20003f05270 */
[----:B------:R-:W-:Y:S01]  /*52a0*/  @!UP0 UIADD3 UR9, UPT, UPT, UR21, 0x58, URZ ;  /* 0x0000005815098890 */ /* 0x000fe2000fffe0ff */
[----:B------:R-:W-:Y:S01]  /*52b0*/  @!P1 R2UR UR4, R0 ;  /* 0x00000000000492ca */ /* 0x000fe200000e0000 */
[----:B------:R-:W-:Y:S01]  /*52c0*/  VOTEU.ALL UP0, P1 ;  /* 0x0000000000ff7886 */ /* 0x000fe20000800000 */
[----:B------:R-:W-:Y:S01]  /*52d0*/  UMOV UR11, UR35 ;  /* 0x00000023000b7c82 */ /* 0x000fe20008000000 */
[----:B------:R-:W-:Y:S01]  /*52e0*/  UMOV UR12, UR36 ;  /* 0x00000024000c7c82 */ /* 0x000fe20008000000 */
[----:B------:R-:W-:Y:S01]  /*52f0*/  SEL R0, RZ, 0x1, P0 ;  /* 0x00000001ff007807 */ /* 0x000fe20000000000 */
[----:B------:R-:W-:Y:S01]  /*5300*/  UPLOP3.LUT UP3, UPT, UPT, UPT, UPT, 0x80, 0x8 ;  /* 0x000000000008789c */ /* 0x000fe20003f6f070 */
[----:B------:R-:W-:Y:S01]  /*5310*/  IMAD.U32 R8, RZ, RZ, UR5 ;  /* 0x00000005ff087e24 */ /* 0x000fe2000f8e00ff */
[----:B------:R-:W-:Y:S01]  /*5320*/  LOP3.LUT R15, R15, 0x1, RZ, 0x3c, !PT ;  /* 0x000000010f0f7812 */ /* 0x000fe200078e3cff */
[----:B------:R-:W-:Y:S01]  /*5330*/  UMOV UR36, UR29 ;  /* 0x0000001d00247c82 */ /* 0x000fe20008000000 */
[----:B------:R-:W-:Y:S01]  /*5340*/  LOP3.LUT R13, R13, R0, RZ, 0x3c, !PT ;  /* 0x000000000d0d7212 */ /* 0x000fe200078e3cff */
[----:B------:R-:W-:Y:S01]  /*5350*/  UIADD3 UR20, UPT, UPT, UR13, UR16, URZ ;  /* 0x000000100d147290 */ /* 0x000fe2000fffe0ff */
[----:B------:R-:W-:Y:S01]  /*5360*/  SEL R14, R14, RZ, P0 ;  /* 0x000000ff0e0e7207 */ /* 0x000fe20000000000 */
[----:B------:R-:W-:Y:S01]  /*5370*/  UIADD3 UR16, UPT, UPT, UR14, UR63, URZ ;  /* 0x0000003f0e107290 */ /* 0x000fe2000fffe0ff */
[----:B------:R-:W-:Y:S01]  /*5380*/  IMAD.U32 R9, RZ, RZ, UR4 ;  /* 0x00000004ff097e24 */ /* 0x000fe2000f8e00ff */
[----:B------:R-:W-:Y:S04]  /*5390*/  @!P1 R2UR UR4, R8 ;  /* 0x00000000080492ca */ /* 0x000fe800000e0000 */
[----:B------:R-:W-:Y:S11]  /*53a0*/  @!P1 R2UR UR5, R9 ;  /* 0x00000000090592ca */ /* 0x000ff600000e0000 */
[----:B------:R-:W-:Y:S02]  /*53b0*/  @!UPT UIADD3 URZ, UPT, UPT, URZ, URZ, URZ ;  /* 0x000000fffffff290 */ /* 0x000fe4000fffe0ff */
[----:B------:R3:W-:Y:S01]  /*53c0*/  @!UP0 UTMALDG.3D [UR8], [UR4], desc[UR6] ;  /* 0x00000608040085b4 */ /* 0x0007e20008011000 */
[----:B------:R3:W-:Y:S01]  /*53d0*/  @!P1 SYNCS.ARRIVE.TRANS64.RED.A0TR RZ, [UR21+0x58], R7 ;  /* 0x00005807ffff99a7 */ /* 0x0007e20008300415 */
[----:B------:R-:W-:Y:S01]  /*53e0*/  SYNCS.ARRIVE.TRANS64.RED.A1T0 RZ, [UR37], RZ ;  /* 0x000000ffffff79a7 */ /* 0x000fe20008100425 */
[----:B------:R-:W-:Y:S05]  /*53f0*/  BRA.U UP1, `(.L_x_89) ;  /* 0xfffffff101687547 */ /* 0x000fea000b83ffff */
[----:B------:R-:W-:-:S04]  /*5400*/  SHF.L.U32 R2, R15, 0x1f, RZ ;  /* 0x0000001f0f027819 */ /* 0x000fc800000006ff */
[----:B------:R-:W1:Y:S02]  /*5410*/  SYNCS.PHASECHK.TRANS64.TRYWAIT P0, [UR21+0x60], R2 ;  /* 0x00006002ff0075a7 */ /* 0x000e640008001115 */
[----:B-1----:R-:W-:Y:S05]  /*5420*/  @!P0 BRA `(.L_x_90) ;  /* 0x0000004000e88947 */ /* 0x002fea0003800000 */
.L_x_180:
[----:B------:R-:W4:Y:S02]  /*5430*/  SYNCS.PHASECHK.TRANS64.TRYWAIT P0, [UR21+0x68], R2 ;  /* 0x00006802ff0075a7 */ /* 0x000f240008001115 */
[----:B----4-:R-:W-:Y:S05]  /*5440*/  @!P0 BRA `(.L_x_91) ;  /* 0x0000004000f88947 */ /* 0x010fea0003800000 */
.L_x_182:
[----:B------:R-:W4:Y:S02]  /*5450*/  SYNCS.PHASECHK.TRANS64.TRYWAIT P0, [UR21+0x70], R2 ;  /* 0x00007002ff0075a7 */ /* 0x000f240008001115 */
[----:B----4-:R-:W-:Y:S05]  /*5460*/  @!P0 BRA `(.L_x_92) ;  /* 0x0000004400088947 */ /* 0x010fea0003800000 */
.L_x_184:
[----:B-1----:R-:W-:-:S07]  /*5470*/  MOV R0, UR21 ;  /* 0x0000001500007c02 */ /* 0x002fce0008000f00 */
.L_x_93:
[----:B-1----:R-:W-:-:S04]  /*5480*/  SHF.L.U32 R2, R15, 0x1f, RZ ;  /* 0x0000001f0f027819 */ /* 0x002fc800000006ff */
[----:B------:R1:W4:Y:S03]  /*5490*/  SYNCS.PHASECHK.TRANS64.TRYWAIT P0, [R0+URZ+0x78], R2 ;  /* 0x00007802000075a7 */ /* 0x00032600080011ff */
[----:B----4-:R-:W-:Y:S05]  /*54a0*/  @!P0 NANOSLEEP.SYNCS 0x989680 ;  /* 0x009896800000895d */ /* 0x010fea0003900000 */
[----:B------:R-:W4:Y:S02]  /*54b0*/  @!P0 SYNCS.PHASECHK.TRANS64 P0, [R0+URZ+0x78], R2 ;  /* 0x00007802000085a7 */ /* 0x000f2400080010ff */
[----:B--234-:R-:W-:Y:S05]  /*54c0*/  @P0 EXIT ;  /* 0x000000000000094d */ /* 0x01cfea0003800000 */
[----:B------:R-:W-:Y:S05]  /*54d0*/  BRA `(.L_x_93) ;  /* 0xfffffffc00e87947 */ /* 0x000fea000383ffff */
.L_x_78:
[----:B------:R-:W-:-:S06]  /*54e0*/  UISETP.GE.AND UP0, UPT, UR17, 0x4, UPT ;  /* 0x000000041100788c */ /* 0x000fcc000bf06270 */
[----:B------:R-:W-:-:S13]  /*54f0*/  PLOP3.LUT P0, PT, PT, PT, UP0, 0x80, 0x8 ;  /* 0x000000000008781c */ /* 0x000fda0003f0f008 */
[----:B-1----:R-:W-:Y:S05]  /*5500*/  @!P0 EXIT ;  /* 0x000000000000894d */ /* 0x002fea0003800000 */
[----:B------:R-:W-:Y:S01]  /*5510*/  BAR.SYNC.DEFER_BLOCKING 0x6, 0xa0 ;  /* 0x0182800000007b1d */ /* 0x000fe20000010000 */
[C---:B------:R-:W-:Y:S01]  /*5520*/  IMAD.SHL.U32 R6, R65.reuse, 0x20, RZ ;  /* 0x0000002041067824 */ /* 0x040fe200078e00ff */
[C---:B------:R-:W-:Y:S01]  /*5530*/  R2P PR, R65.reuse, 0x6 ;  /* 0x0000000641007804 */ /* 0x040fe20000000000 */
[C---:B------:R-:W-:Y:S01]  /*5540*/  IMAD.SHL.U32 R2, R65.reuse, 0x4, RZ ;  /* 0x0000000441027824 */ /* 0x040fe200078e00ff */
[----:B------:R-:W-:Y:S01]  /*5550*/  CS2R R60, SRZ ;  /* 0x00000000003c7805 */ /* 0x000fe2000001ff00 */
[C---:B------:R-:W-:Y:S01]  /*5560*/  IMAD.U32 R23, R65.reuse, 0x10000, RZ ;  /* 0x0001000041177824 */ /* 0x040fe200078e00ff */
[----:B------:R-:W-:Y:S01]  /*5570*/  UMOV UR44, 0x400 ;  /* 0x00000400002c7882 */ /* 0x000fe20000000000 */
[----:B------:R-:W1:Y:S01]  /*5580*/  LDCU.64 UR4, c[0x0][0x890] ;  /* 0x00011200ff0477ac */ /* 0x000e620008000a00 */
[----:B------:R-:W2:Y:S01]  /*5590*/  LDC.64 R50, c[0x0][0x8b0] ;  /* 0x00022c00ff327b82 */ /* 0x000ea20000000a00 */
[C---:B------:R-:W-:Y:S01]  /*55a0*/  LOP3.LUT R3, R6.reuse, 0xe0, RZ, 0xc0, !PT ;  /* 0x000000e006037812 */ /* 0x040fe200078ec0ff */
[----:B------:R-:W-:Y:S01]  /*55b0*/  IMAD.SHL.U32 R52, R65, 0x10, RZ ;  /* 0x0000001041347824 */ /* 0x000fe200078e00ff */
[----:B------:R-:W-:Y:S01]  /*55c0*/  ULEA UR44, UR52, UR44, 0x18 ;  /* 0x0000002c342c7291 */ /* 0x000fe2000f8ec0ff */
[----:B------:R-:W-:Y:S01]  /*55d0*/  LOP3.LUT R6, R6, 0x100, RZ, 0xc0, !PT ;  /* 0x0000010006067812 */ /* 0x000fe200078ec0ff */
[----:B------:R-:W-:Y:S01]  /*55e0*/  IMAD.MOV.U32 R64, RZ, RZ, 0x10 ;  /* 0x00000010ff407424 */ /* 0x000fe200078e00ff */
[----:B------:R-:W-:Y:S01]  /*55f0*/  LOP3.LUT R2, R3, 0x1c, R2, 0xf8, !PT ;  /* 0x0000001c03027812 */ /* 0x000fe200078ef802 */
[----:B------:R-:W-:Y:S01]  /*5600*/  IMAD.MOV.U32 R63, RZ, RZ, 0x20 ;  /* 0x00000020ff3f7424 */ /* 0x000fe200078e00ff */
[----:B------:R-:W3:Y:S01]  /*5610*/  LDC.64 R48, c[0x0][0x8a8] ;  /* 0x00022a00ff307b82 */ /* 0x000ee20000000a00 */
[----:B------:R-:W-:Y:S01]  /*5620*/  SHF.R.U32.HI R3, RZ, 0x2, R65 ;  /* 0x00000002ff037819 */ /* 0x000fe20000011641 */
[----:B------:R-:W-:Y:S01]  /*5630*/  IMAD.MOV.U32 R62, RZ, RZ, 0x1 ;  /* 0x00000001ff3e7424 */ /* 0x000fe200078e00ff */
[----:B------:R-:W-:Y:S01]  /*5640*/  LOP3.LUT R23, R23, 0x600000, RZ, 0xc0, !PT ;  /* 0x0060000017177812 */ /* 0x000fe200078ec0ff */
[----:B------:R-:W-:Y:S01]  /*5650*/  IMAD.MOV.U32 R22, RZ, RZ, RZ ;  /* 0x000000ffff167224 */ /* 0x000fe200078e00ff */
[----:B------:R-:W-:Y:S01]  /*5660*/  LOP3.LUT R52, R6, 0x600, R52, 0xf8, !PT ;  /* 0x0000060006347812 */ /* 0x000fe200078ef834 */
[----:B------:R-:W-:Y:S01]  /*5670*/  IMAD.MOV.U32 R59, RZ, RZ, RZ ;  /* 0x000000ffff3b7224 */ /* 0x000fe200078e00ff */
[----:B------:R-:W-:Y:S01]  /*5680*/  LOP3.LUT R2, R2, 0x4, R3, 0x78, !PT ;  /* 0x0000000402027812 */ /* 0x000fe200078e7803 */
[----:B------:R-:W4:Y:S01]  /*5690*/  LDS R0, [UR44+0x140] ;  /* 0x0001402cff007984 */ /* 0x000f220008000800 */
[----:B-1----:R-:W-:Y:S01]  /*56a0*/  IMAD.U32 R67, RZ, RZ, UR4 ;  /* 0x00000004ff437e24 */ /* 0x002fe2000f8e00ff */
[----:B------:R-:W-:Y:S01]  /*56b0*/  UIADD3 UR4, UPT, UPT, UR44, 0x400, URZ ;  /* 0x000004002c047890 */ /* 0x000fe2000fffe0ff */
[----:B------:R-:W-:Y:S01]  /*56c0*/  LOP3.LUT R52, R52, R2, RZ, 0xfc, !PT ;  /* 0x0000000234347212 */ /* 0x000fe200078efcff */
[----:B------:R-:W-:Y:S01]  /*56d0*/  IMAD.U32 R66, RZ, RZ, UR5 ;  /* 0x00000005ff427e24 */ /* 0x000fe2000f8e00ff */
[----:B------:R-:W-:Y:S01]  /*56e0*/  LOP3.LUT R65, R65, 0x60, RZ, 0xc0, !PT ;  /* 0x0000006041417812 */ /* 0x000fe200078ec0ff */
[----:B------:R-:W1:Y:S01]  /*56f0*/  LDCU UR60, c[0x0][0x370] ;  /* 0x00006e00ff3c77ac */ /* 0x000e620008000800 */
[----:B------:R-:W-:Y:S01]  /*5700*/  SEL R64, R64, 0xfffffff0, !P2 ;  /* 0xfffffff040407807 */ /* 0x000fe20005000000 */
[----:B------:R-:W-:Y:S01]  /*5710*/  IMAD.U32 R57, RZ, RZ, UR4 ;  /* 0x00000004ff397e24 */ /* 0x000fe2000f8e00ff */
[----:B------:R-:W-:Y:S01]  /*5720*/  SEL R63, R63, 0xffffffe0, !P1 ;  /* 0xffffffe03f3f7807 */ /* 0x000fe20004800000 */
[----:B------:R-:W1:Y:S01]  /*5730*/  LDCU UR43, c[0x0][0xb0c] ;  /* 0x00016180ff2b77ac */ /* 0x000e620008000800 */
[----:B------:R-:W1:Y:S01]  /*5740*/  LDCU UR39, c[0x0][0xb30] ;  /* 0x00016600ff2777ac */ /* 0x000e620008000800 */
[----:B------:R-:W1:Y:S01]  /*5750*/  LDCU.64 UR54, c[0x0][0x888] ;  /* 0x00011100ff3677ac */ /* 0x000e620008000a00 */
[----:B------:R-:W1:Y:S01]  /*5760*/  LDCU.64 UR40, c[0x0][0xb28] ;  /* 0x00016500ff2877ac */ /* 0x000e620008000a00 */
[----:B------:R-:W1:Y:S01]  /*5770*/  LDCU.128 UR56, c[0x0][0xb10] ;  /* 0x00016200ff3877ac */ /* 0x000e620008000c00 */
[----:B------:R-:W1:Y:S01]  /*5780*/  LDCU UR53, c[0x0][0x374] ;  /* 0x00006e80ff3577ac */ /* 0x000e620008000800 */
[----:B------:R-:W-:Y:S01]  /*5790*/  UMOV UR47, URZ ;  /* 0x000000ff002f7c82 */ /* 0x000fe20008000000 */
[----:B------:R-:W-:Y:S01]  /*57a0*/  UMOV UR46, URZ ;  /* 0x000000ff002e7c82 */ /* 0x000fe20008000000 */
[----:B-1234-:R-:W-:-:S07]  /*57b0*/  IMAD.IADD R23, R0, 0x1, R23 ;  /* 0x0000000100177824 */ /* 0x01efce00078e0217 */
.L_x_137:
[C---:B------:R-:W-:Y:S02]  /*57c0*/  LEA R3, R59.reuse, UR44, 0x3 ;  /* 0x0000002c3b037c11 */ /* 0x040fe4000f8e18ff */
[----:B------:R-:W-:Y:S02]  /*57d0*/  SHF.L.U32 R0, R60, 0x1f, RZ ;  /* 0x0000001f3c007819 */ /* 0x000fe400000006ff */
[----:B-1----:R-:W-:Y:S02]  /*57e0*/  LEA R4, R59, UR44, 0x4 ;  /* 0x0000002c3b047c11 */ /* 0x002fe4000f8e20ff */
[----:B------:R-:W1:Y:S02]  /*57f0*/  SYNCS.PHASECHK.TRANS64.TRYWAIT P0, [R3+URZ+0x90], R0 ;  /* 0x00009000030075a7 */ /* 0x000e6400080011ff */
[----:B-1----:R-:W-:Y:S05]  /*5800*/  @!P0 BRA `(.L_x_94) ;  /* 0x0000004000388947 */ /* 0x002fea0003800000 */
.L_x_185:
[----:B------:R-:W2:Y:S01]  /*5810*/  LDS.128 R4, [R4+0x120] ;  /* 0x0001200004047984 */ /* 0x000ea20000000c00 */
[----:B------:R-:W-:Y:S01]  /*5820*/  UISETP.GE.AND UP0, UPT, UR42, 0x1, UPT ;  /* 0x000000012a00788c */ /* 0x000fe2000bf06270 */
[----:B------:R-:W-:Y:S01]  /*5830*/  @!PT LDS RZ, [RZ] ;  /* 0x00000000fffff984 */ /* 0x000fe20000000800 */
[----:B------:R-:W-:Y:S01]  /*5840*/  @!PT LDS RZ, [RZ] ;  /* 0x00000000fffff984 */ /* 0x000fe20000000800 */
[----:B------:R-:W-:Y:S01]  /*5850*/  @!PT LDS RZ, [RZ] ;  /* 0x00000000fffff984 */ /* 0x000fe20000000800 */
[----:B------:R-:W-:Y:S01]  /*5860*/  @!PT LDS RZ, [RZ] ;  /* 0x00000000fffff984 */ /* 0x000fe20000000800 */
[----:B------:R3:W-:Y:S06]  /*5870*/  MEMBAR.ALL.CTA ;  /* 0x0000000000007992 */ /* 0x0007ec0000008000 */
[----:B---3--:R-:W3:Y:S01]  /*5880*/  FENCE.VIEW.ASYNC.S ;  /* 0x00000000000073c6 */ /* 0x008ee20000000000 */
[----:B--2---:R-:W-:Y:S11]  /*5890*/  LOP3.LUT P0, RZ, R6, 0x1, RZ, 0xc0, !PT ;  /* 0x0000000106ff7812 */ /* 0x004ff6000780c0ff */
[----:B------:R-:W-:Y:S02]  /*58a0*/  @!UPT UIADD3 URZ, UPT, UPT, URZ, URZ, URZ ;  /* 0x000000fffffff290 */ /* 0x000fe4000fffe0ff */
[----:B---3--:R-:W-:Y:S01]  /*58b0*/  VOTEU.ANY UP1, P0 ;  /* 0x0000000000ff7886 */ /* 0x008fe20000020100 */
[----:B------:R-:W-:Y:S01]  /*58c0*/  PLOP3.LUT P0, PT, PT, PT, UP1, 0x80, 0x8 ;  /* 0x000000000008781c */ /* 0x000fe20003f0f018 */
[----:B------:R-:W-:Y:S11]  /*58d0*/  UP2UR UR62, UPR, URZ, 0x2 ;  /* 0x00000002ff3e7883 */ /* 0x000ff60008000000 */
[----:B------:R-:W-:Y:S01]  /*58e0*/  @!UPT UIADD3 URZ, UPT, UPT, URZ, URZ, URZ ;  /* 0x000000fffffff290 */ /* 0x000fe2000fffe0ff */
[----:B-1----:R-:W-:Y:S02]  /*58f0*/  @P0 SHF.R.U32.HI R0, RZ, 0x10, R5 ;  /* 0x00000010ff000819 */ /* 0x002fe40000011605 */
        /* <DEDUP_REMOVED lines=12> */
[----:B------:R-:W2:Y:S01]  /*59c0*/  LDCU UR12, c[0x0][0xb20] ;  /* 0x00016400ff0c77ac */ /* 0x000ea20008000800 */
[----:B------:R-:W-:Y:S02]  /*59d0*/  UIMAD.WIDE.U32 UR4, UR53, UR59, URZ ;  /* 0x0000003b350472a5 */ /* 0x000fe4000f8e00ff */
[----:B------:R-:W-:Y:S02]  /*59e0*/  UIMAD.WIDE.U32 UR6, UR60, UR56, URZ ;  /* 0x000000383c0672a5 */ /* 0x000fe4000f8e00ff */
[----:B------:R-:W-:Y:S02]  /*59f0*/  UISETP.NE.AND UP0, UPT, UR58, 0x1, UPT ;  /* 0x000000013a00788c */ /* 0x000fe4000bf05270 */
[----:B------:R-:W-:Y:S02]  /*5a00*/  UIMAD.WIDE.U32 UR8, UR37, UR59, URZ ;  /* 0x0000003b250872a5 */ /* 0x000fe4000f8e00ff */
[----:B------:R-:W-:Y:S02]  /*5a10*/  UIMAD.WIDE.U32 UR10, UR38, UR56, URZ ;  /* 0x00000038260a72a5 */ /* 0x000fe4000f8e00ff */
[----:B------:R-:W-:Y:S02]  /*5a20*/  UISETP.NE.AND UP1, UPT, UR43, 0x1, UPT ;  /* 0x000000012b00788c */ /* 0x000fe4000bf25270 */
[----:B------:R-:W-:Y:S01]  /*5a30*/  UISETP.NE.AND UP2, UPT, UR42, 0x1, UPT ;  /* 0x000000012a00788c */ /* 0x000fe2000bf45270 */
[----:B------:R-:W-:Y:S02]  /*5a40*/  UMOV UR4, UR5 ;  /* 0x0000000500047c82 */ /* 0x000fe40008000000 */
[----:B--2---:R-:W-:Y:S03]  /*5a50*/  USHF.R.U32.HI UR5, URZ, UR12, UR4 ;  /* 0x0000000cff057299 */ /* 0x004fe60008011604 */
[----:B------:R-:W-:Y:S02]  /*5a60*/  UMOV UR4, UR7 ;  /* 0x0000000700047c82 */ /* 0x000fe40008000000 */
[----:B------:R-:W-:Y:S02]  /*5a70*/  USHF.R.U32.HI UR7, URZ, UR57, UR4 ;  /* 0x00000039ff077299 */ /* 0x000fe40008011604 */
[----:B------:R-:W-:Y:S02]  /*5a80*/  USEL UR4, UR53, UR5, !UP0 ;  /* 0x0000000535047287 */ /* 0x000fe4000c000000 */
[----:B------:R-:W-:Y:S01]  /*5a90*/  USEL UR7, UR60, UR7, !UP1 ;  /* 0x000000073c077287 */ /* 0x000fe2000c800000 */
[----:B------:R-:W-:Y:S01]  /*5aa0*/  UMOV UR5, UR9 ;  /* 0x0000000900057c82 */ /* 0x000fe20008000000 */
[----:B------:R-:W-:Y:S02]  /*5ab0*/  UIMAD.WIDE.U32 UR8, UR4, UR40, URZ ;  /* 0x00000028040872a5 */ /* 0x000fe4000f8e00ff */
[----:B------:R-:W-:Y:S03]  /*5ac0*/  USHF.R.U32.HI UR6, URZ, UR12, UR5 ;  /* 0x0000000cff067299 */ /* 0x000fe60008011605 */
[----:B------:R-:W-:Y:S01]  /*5ad0*/  UMOV UR5, UR11 ;  /* 0x0000000b00057c82 */ /* 0x000fe20008000000 */
[----:B------:R-:W-:Y:S02]  /*5ae0*/  UIMAD.WIDE.U32 UR10, UR7, UR40, URZ ;  /* 0x00000028070a72a5 */ /* 0x000fe4000f8e00ff */
[----:B------:R-:W-:Y:S02]  /*5af0*/  USHF.R.U32.HI UR12, URZ, UR57, UR5 ;  /* 0x00000039ff0c7299 */ /* 0x000fe40008011605 */
[----:B------:R-:W-:Y:S01]  /*5b00*/  USEL UR6, UR37, UR6, !UP0 ;  /* 0x0000000625067287 */ /* 0x000fe2000c000000 */
[----:B------:R-:W-:Y:S02]  /*5b10*/  UMOV UR5, UR9 ;  /* 0x0000000900057c82 */ /* 0x000fe40008000000 */
[----:B------:R-:W-:Y:S01]  /*5b20*/  UMOV UR10, UR11 ;  /* 0x0000000b000a7c82 */ /* 0x000fe20008000000 */
[----:B------:R-:W-:Y:S02]  /*5b30*/  @UP2 USHF.R.U32.HI UR4, URZ, UR41, UR5 ;  /* 0x00000029ff042299 */ /* 0x000fe40008011605 */
[----:B------:R-:W-:Y:S02]  /*5b40*/  @UP2 USHF.R.U32.HI UR7, URZ, UR41, UR10 ;  /* 0x00000029ff072299 */ /* 0x000fe4000801160a */
[----:B------:R-:W-:Y:S02]  /*5b50*/  UIMAD UR4, UR42, UR4, URZ ;  /* 0x000000042a0472a4 */ /* 0x000fe4000f8e02ff */
        /* <DEDUP_REMOVED lines=8> */
[----:B------:R-:W-:Y:S02]  /*5be0*/  USEL UR11, UR6, UR4, !UP2 ;  /* 0x00000004060b7287 */ /* 0x000fe4000d000000 */
[----:B------:R-:W-:Y:S02]  /*5bf0*/  UIADD3 UR8, UPT, UPT, -UR5, URZ, URZ ;  /* 0x000000ff05087290 */ /* 0x000fe4000fffe1ff */
[----:B------:R-:W-:Y:S01]  /*5c00*/  UIADD3 UR10, UPT, UPT, -UR11, URZ, URZ ;  /* 0x000000ff0b0a7290 */ /* 0x000fe2000fffe1ff */
[----:B------:R-:W-:Y:S01]  /*5c10*/  @!UP0 UMOV UR4, UR9 ;  /* 0x0000000900048c82 */ /* 0x000fe20008000000 */
[----:B------:R-:W-:Y:S02]  /*5c20*/  UIADD3 UR9, UPT, UPT, -UR6, URZ, URZ ;  /* 0x000000ff06097290 */ /* 0x000fe4000fffe1ff */
[----:B------:R-:W-:Y:S02]  /*5c30*/  @!UP0 USHF.R.U32.HI UR4, URZ, UR41, UR4 ;  /* 0x00000029ff048299 */ /* 0x000fe40008011604 */
[----:B------:R-:W-:Y:S02]  /*5c40*/  UIMAD UR10, UR42, UR10, UR6 ;  /* 0x0000000a2a0a72a4 */ /* 0x000fe4000f8e0206 */
[----:B------:R-:W-:Y:S04]  /*5c50*/  @!UP0 USEL UR4, UR5, UR4, !UP2 ;  /* 0x0000000405048287 */ /* 0x000fe8000d000000 */
[----:B------:R-:W-:Y:S02]  /*5c60*/  @!UP0 UIMAD UR10, UR7, UR10, UR4 ;  /* 0x0000000a070a82a4 */ /* 0x000fe4000f8e0204 */
[----:B------:R-:W-:Y:S02]  /*5c70*/  @!UP0 UIADD3 UR11, UPT, UPT, UR11, -UR4, URZ ;  /* 0x800000040b0b8290 */ /* 0x000fe4000fffe0ff */
[----:B------:R-:W-:Y:S02]  /*5c80*/  UIMAD UR7, UR43, UR8, UR38 ;  /* 0x000000082b0772a4 */ /* 0x000fe4000f8e0226 */
[----:B------:R-:W-:Y:S02]  /*5c90*/  @!UP0 UIMAD UR6, UR11, UR42, UR5 ;  /* 0x0000002a0b0682a4 */ /* 0x000fe4000f8e0205 */
[----:B------:R-:W-:Y:S01]  /*5ca0*/  UIMAD UR4, UR58, UR9, UR37 ;  /* 0x000000093a0472a4 */ /* 0x000fe2000f8e0225 */
[----:B------:R-:W-:Y:S02]  /*5cb0*/  @!UP0 UMOV UR5, UR10 ;  /* 0x0000000a00058c82 */ /* 0x000fe40008000000 */
[----:B------:R-:W-:Y:S02]  /*5cc0*/  UIMAD UR38, UR5, UR43, UR7 ;  /* 0x0000002b052672a4 */ /* 0x000fe4000f8e0207 */
[----:B------:R-:W-:Y:S11]  /*5cd0*/  UIMAD UR37, UR6, UR58, UR4 ;  /* 0x0000003a062572a4 */ /* 0x000ff6000f8e0204 */
[----:B------:R-:W-:Y:S01]  /*5ce0*/  @!UPT UIADD3 URZ, UPT, UPT, URZ, URZ, URZ ;  /* 0x000000fffffff290 */ /* 0x000fe2000fffe0ff */
.L_x_95:
[----:B------:R-:W-:Y:S01]  /*5cf0*/  UISETP.NE.AND UP0, UPT, UR39, 0x1, UPT ;  /* 0x000000012700788c */ /* 0x000fe2000bf05270 */
[----:B------:R-:W-:Y:S01]  /*5d00*/  LOP3.LUT P0, RZ, R57, 0x3f0, RZ, 0xc0, !PT ;  /* 0x000003f039ff7812 */ /* 0x000fe2000780c0ff */
[----:B------:R-:W-:Y:S01]  /*5d10*/  USHF.L.U32 UR50, UR16, 0x6, URZ ;  /* 0x0000000610327899 */ /* 0x000fe200080006ff */
[----:B------:R-:W-:Y:S01]  /*5d20*/  BSSY.RECONVERGENT B6, `(.L_x_96) ;  /* 0x0000034000067945 */ /* 0x000fe20003800200 */
[----:B------:R-:W-:Y:S01]  /*5d30*/  USHF.L.U32 UR49, UR20, 0x7, URZ ;  /* 0x0000000714317899 */ /* 0x000fe200080006ff */
[----:B------:R-:W-:Y:S06]  /*5d40*/  IADD3 R59, PT, PT, R59, 0x1, RZ ;  /* 0x000000013b3b7810 */ /* 0x000fec0007ffe0ff */
[----:B------:R-:W2:Y:S01]  /*5d50*/  @!UP0 LDCU.128 UR12, c[0x0][0xb10] ;  /* 0x00016200ff0c87ac */ /* 0x000ea20008000c00 */
[----:B------:R-:W3:Y:S01]  /*5d60*/  @!UP0 LDCU UR5, c[0x0][0xb0c] ;  /* 0x00016180ff0587ac */ /* 0x000ee20008000800 */
[----:B------:R-:W4:Y:S01]  /*5d70*/  @!UP0 LDCU UR10, c[0x0][0xb20] ;  /* 0x00016400ff0a87ac */ /* 0x000f220008000800 */
[----:B--2---:R-:W-:Y:S02]  /*5d80*/  UIMAD.WIDE.U32 UR8, UR38, UR12, URZ ;  /* 0x0000000c260872a5 */ /* 0x004fe4000f8e00ff */
[----:B------:R-:W-:Y:S02]  /*5d90*/  UIMAD.WIDE.U32 UR6, UR37, UR15, URZ ;  /* 0x0000000f250672a5 */ /* 0x000fe4000f8e00ff */
[----:B------:R-:W-:Y:S03]  /*5da0*/  @!UP0 UISETP.NE.AND UP1, UPT, UR14, 0x1, UPT ;  /* 0x000000010e00888c */ /* 0x000fe6000bf25270 */
[----:B------:R-:W-:Y:S01]  /*5db0*/  @!UP0 UMOV UR4, UR9 ;  /* 0x0000000900048c82 */ /* 0x000fe20008000000 */
[----:B---3--:R-:W-:Y:S02]  /*5dc0*/  @!UP0 UISETP.NE.AND UP2, UPT, UR5, 0x1, UPT ;  /* 0x000000010500888c */ /* 0x008fe4000bf45270 */
[----:B------:R-:W-:Y:S01]  /*5dd0*/  @!UP0 USHF.R.U32.HI UR4, URZ, UR13, UR4 ;  /* 0x0000000dff048299 */ /* 0x000fe20008011604 */
[----:B------:R-:W-:Y:S02]  /*5de0*/  @!UP0 UMOV UR6, UR7 ;  /* 0x0000000700068c82 */ /* 0x000fe40008000000 */
[----:B----4-:R-:W-:Y:S02]  /*5df0*/  @!UP0 USHF.R.U32.HI UR6, URZ, UR10, UR6 ;  /* 0x0000000aff068299 */ /* 0x010fe40008011606 */
[----:B------:R-:W-:Y:S02]  /*5e00*/  @!UP0 USEL UR7, UR38, UR4, !UP2 ;  /* 0x0000000426078287 */ /* 0x000fe4000d000000 */
[----:B------:R-:W-:Y:S04]  /*5e10*/  @!UP0 USEL UR6, UR37, UR6, !UP1 ;  /* 0x0000000625068287 */ /* 0x000fe8000c800000 */
[----:B------:R-:W-:Y:S02]  /*5e20*/  @!UP0 UIADD3 UR4, UPT, UPT, -UR7, UR6, URZ ;  /* 0x0000000607048290 */ /* 0x000fe4000fffe1ff */
[----:B------:R-:W-:Y:S02]  /*5e30*/  @!UP0 UIADD3 UR6, UPT, UPT, UR7, -UR6, URZ ;  /* 0x8000000607068290 */ /* 0x000fe4000fffe0ff */
[----:B------:R-:W-:Y:S02]  /*5e40*/  @!UP0 UIMAD UR38, UR4, UR5, UR38 ;  /* 0x00000005042682a4 */ /* 0x000fe4000f8e0226 */
[----:B------:R-:W-:Y:S01]  /*5e50*/  @!UP0 UIMAD UR37, UR6, UR14, UR37 ;  /* 0x0000000e062582a4 */ /* 0x000fe2000f8e0225 */
[----:B------:R-:W-:Y:S11]  /*5e60*/  @!P0 BRA `(.L_x_97) ;  /* 0x00000000007c8947 */ /* 0x000ff60003800000 */
[----:B------:R-:W2:Y:S01]  /*5e70*/  LDCU.64 UR8, c[0x4][0x80] ;  /* 0x01001000ff0877ac */ /* 0x000ea20008000a00 */
[----:B------:R-:W-:Y:S01]  /*5e80*/  MOV R2, 0x0 ;  /* 0x0000000000027802 */ /* 0x000fe20000000f00 */
[----:B------:R-:W-:Y:S02]  /*5e90*/  HFMA2 R12, -RZ, RZ, 0, 5.9604644775390625e-08 ;  /* 0x00000001ff0c7431 */ /* 0x000fe400000001ff */
[----:B------:R-:W-:Y:S01]  /*5ea0*/  IMAD.MOV.U32 R8, RZ, RZ, 0x70 ;  /* 0x00000070ff087424 */ /* 0x000fe200078e00ff */
[----:B------:R3:W4:Y:S01]  /*5eb0*/  LDC.64 R14, c[0x4][R2] ;  /* 0x01000000020e7b82 */ /* 0x0007220000000a00 */
[----:B------:R-:W1:Y:S01]  /*5ec0*/  LDCU.64 UR6, c[0x4][0x88] ;  /* 0x01001100ff0677ac */ /* 0x000e620008000a00 */
[----:B------:R-:W-:Y:S01]  /*5ed0*/  IMAD.MOV.U32 R13, RZ, RZ, RZ ;  /* 0x000000ffff0d7224 */ /* 0x000fe200078e00ff */
[----:B------:R-:W1:Y:S01]  /*5ee0*/  LDCU.64 UR4, c[0x4][0x8] ;  /* 0x01000100ff0477ac */ /* 0x000e620008000a00 */
[----:B--2---:R-:W-:Y:S01]  /*5ef0*/  MOV R5, UR9 ;  /* 0x0000000900057c02 */ /* 0x004fe20008000f00 */
[----:B------:R-:W-:Y:S01]  /*5f00*/  IMAD.U32 R4, RZ, RZ, UR8 ;  /* 0x00000008ff047e24 */ /* 0x000fe2000f8e00ff */
[----:B-1----:R-:W-:Y:S01]  /*5f10*/  MOV R7, UR7 ;  /* 0x0000000700077c02 */ /* 0x002fe20008000f00 */
[----:B------:R-:W-:Y:S01]  /*5f20*/  IMAD.U32 R6, RZ, RZ, UR6 ;  /* 0x00000006ff067e24 */ /* 0x000fe2000f8e00ff */
[----:B------:R-:W-:Y:S01]  /*5f30*/  MOV R11, UR5 ;  /* 0x00000005000b7c02 */ /* 0x000fe20008000f00 */
[----:B------:R-:W-:Y:S02]  /*5f40*/  IMAD.U32 R10, RZ, RZ, UR4 ;  /* 0x00000004ff0a7e24 */ /* 0x000fe4000f8e00ff */
[----:B------:R-:W-:Y:S07]  /*5f50*/  LEPC R20, `(.L_x_98) ;  /* 0x000000001014794e */ /* 0x000fee0000000000 */
[----:B---345:R-:W-:Y:S05]  /*5f60*/  CALL.ABS.NOINC R14 ;  /* 0x000000000e007343 */ /* 0x038fea0003c00000 */
.L_x_98:
[----:B------:R-:W1:Y:S01]  /*5f70*/  LDCU.64 UR8, c[0x4][0x80] ;  /* 0x01001000ff0877ac */ /* 0x000e620008000a00 */
[----:B------:R-:W2:Y:S01]  /*5f80*/  LDC.64 R2, c[0x4][R2] ;  /* 0x0100000002027b82 */ /* 0x000ea20000000a00 */
[----:B------:R-:W-:Y:S02]  /*5f90*/  HFMA2 R12, -RZ, RZ, 0, 5.9604644775390625e-08 ;  /* 0x00000001ff0c7431 */ /* 0x000fe400000001ff */
[----:B------:R-:W-:Y:S02]  /*5fa0*/  IMAD.MOV.U32 R8, RZ, RZ, 0x70 ;  /* 0x00000070ff087424 */ /* 0x000fe400078e00ff */
[----:B------:R-:W-:Y:S01]  /*5fb0*/  IMAD.MOV.U32 R13, RZ, RZ, RZ ;  /* 0x000000ffff0d7224 */ /* 0x000fe200078e00ff */
[----:B------:R-:W3:Y:S01]  /*5fc0*/  LDCU.64 UR6, c[0x4][0x88] ;  /* 0x01001100ff0677ac */ /* 0x000ee20008000a00 */
[----:B------:R-:W4:Y:S01]  /*5fd0*/  LDCU.64 UR4, c[0x4][0x8] ;  /* 0x01000100ff0477ac */ /* 0x000f220008000a00 */
[----:B-1----:R-:W-:Y:S02]  /*5fe0*/  MOV R4, UR8 ;  /* 0x0000000800047c02 */ /* 0x002fe40008000f00 */
[----:B------:R-:W-:Y:S02]  /*5ff0*/  MOV R5, UR9 ;  /* 0x0000000900057c02 */ /* 0x000fe40008000f00 */
[----:B---3--:R-:W-:Y:S01]  /*6000*/  MOV R7, UR7 ;  /* 0x0000000700077c02 */ /* 0x008fe20008000f00 */
[----:B------:R-:W-:Y:S01]  /*6010*/  IMAD.U32 R6, RZ, RZ, UR6 ;  /* 0x00000006ff067e24 */ /* 0x000fe2000f8e00ff */
[----:B----4-:R-:W-:Y:S01]  /*6020*/  MOV R11, UR5 ;  /* 0x00000005000b7c02 */ /* 0x010fe20008000f00 */
[----:B------:R-:W-:Y:S02]  /*6030*/  IMAD.U32 R10, RZ, RZ, UR4 ;  /* 0x00000004ff0a7e24 */ /* 0x000fe4000f8e00ff */
[----:B------:R-:W-:Y:S07]  /*6040*/  LEPC R20, `(.L_x_97) ;  /* 0x000000001014794e */ /* 0x000fee0000000000 */
[----:B--2---:R-:W-:Y:S05]  /*6050*/  CALL.ABS.NOINC R2 ;  /* 0x0000000002007343 */ /* 0x004fea0003c00000 */
.L_x_97:
[----:B------:R-:W-:Y:S05]  /*6060*/  BSYNC.RECONVERGENT B6 ;  /* 0x0000000000067941 */ /* 0x000fea0003800200 */
.L_x_96:
[----:B------:R-:W-:Y:S02]  /*6070*/  R2UR UR6, R56 ;  /* 0x00000000380672ca */ /* 0x000fe400000e0000 */
[----:B------:R-:W-:Y:S02]  /*6080*/  R2UR UR5, R67 ;  /* 0x00000000430572ca */ /* 0x000fe400000e0000 */
[----:B------:R-:W-:Y:S02]  /*6090*/  R2UR UR4, R66 ;  /* 0x00000000420472ca */ /* 0x000fe400000e0000 */
[----:B------:R-:W-:Y:S02]  /*60a0*/  ISETP.NE.U32.AND P4, PT, R50, RZ, PT ;  /* 0x000000ff3200720c */ /* 0x000fe40003f85070 */
[----:B------:R-:W-:Y:S02]  /*60b0*/  ISETP.NE.U32.AND P2, PT, RZ, UR54, PT ;  /* 0x00000036ff007c0c */ /* 0x000fe4000bf45070 */
[----:B------:R-:W-:Y:S02]  /*60c0*/  ISETP.NE.AND.EX P4, PT, R51, RZ, PT, P4 ;  /* 0x000000ff3300720c */ /* 0x000fe40003f85340 */
[----:B------:R-:W-:Y:S01]  /*60d0*/  ISETP.NE.AND.EX P2, PT, RZ, UR55, PT, P2 ;  /* 0x00000037ff007c0c */ /* 0x000fe2000bf45320 */
[----:B------:R-:W-:Y:S02]  /*60e0*/  UISETP.NE.AND UP2, UPT, UR6, URZ, UPT ;  /* 0x000000ff0600728c */ /* 0x000fe4000bf45270 */
[----:B------:R-:W-:Y:S04]  /*60f0*/  UISETP.NE.U32.AND UP0, UPT, UR5, URZ, UPT ;  /* 0x000000ff0500728c */ /* 0x000fe8000bf05070 */
[----:B------:R-:W-:Y:S01]  /*6100*/  UISETP.NE.AND.EX UP1, UPT, UR4, URZ, UPT, UP0 ;  /* 0x000000ff0400728c */ /* 0x000fe2000bf25300 */
[----:B------:R-:W-:Y:S01]  /*6110*/  PLOP3.LUT P1, PT, PT, PT, UP2, 0x80, 0x8 ;  /* 0x000000000008781c */ /* 0x000fe20003f2f028 */
[----:B------:R-:W-:Y:S03]  /*6120*/  UPLOP3.LUT UP0, UPT, UPT, UPT, UPT, 0x40, 0x4 ;  /* 0x000000000004789c */ /* 0x000fe60003f0e870 */
[----:B------:R-:W-:Y:S06]  /*6130*/  @UP2 UPLOP3.LUT UP0, UPT, UPT, UPT, UP1, 0x80, 0x8 ;  /* 0x000000000008289c */ /* 0x000fec0003f0f010 */
[----:B------:R-:W-:Y:S01]  /*6140*/  PLOP3.LUT P0, PT, PT, PT, UP0, 0x80, 0x8 ;  /* 0x000000000008781c */ /* 0x000fe20003f0f008 */
[----:B------:R-:W-:Y:S01]  /*6150*/  @!UPT UIADD3 URZ, UPT, UPT, URZ, URZ, URZ ;  /* 0x000000fffffff290 */ /* 0x000fe2000fffe0ff */
[----:B------:R-:W-:Y:S11]  /*6160*/  BRA.U !UP1, `(.L_x_99) ;  /* 0x0000000109407547 */ /* 0x000ff6000b800000 */
[----:B------:R-:W-:Y:S01]  /*6170*/  UISETP.NE.U32.AND UP0, UPT, UR54, URZ, UPT ;  /* 0x000000ff3600728c */ /* 0x000fe2000bf05070 */
[----:B------:R-:W-:Y:S01]  /*6180*/  R2UR UR6, R67 ;  /* 0x00000000430672ca */ /* 0x000fe200000e0000 */
[----:B------:R-:W2:Y:S01]  /*6190*/  LDCU.64 UR8, c[0x0][0x358] ;  /* 0x00006b00ff0877ac */ /* 0x000ea20008000a00 */
[----:B------:R-:W-:Y:S02]  /*61a0*/  HFMA2 R53, -RZ, RZ, 0, 5.9604644775390625e-08 ;  /* 0x00000001ff357431 */ /* 0x000fe400000001ff */
[----:B-1----:R-:W-:Y:S01]  /*61b0*/  IMAD.MOV.U32 R0, RZ, RZ, 0x1 ;  /* 0x00000001ff007424 */ /* 0x002fe200078e00ff */
[----:B------:R-:W-:Y:S06]  /*61c0*/  UISETP.NE.AND.EX UP0, UPT, UR55, URZ, UPT, UP0 ;  /* 0x000000ff3700728c */ /* 0x000fec000bf05300 */
[----:B------:R-:W-:Y:S05]  /*61d0*/  PLOP3.LUT P3, PT, PT, PT, UP0, 0x80, 0x8 ;  /* 0x000000000008781c */ /* 0x000fea0003f6f008 */
[----:B------:R-:W1:Y:S01]  /*61e0*/  @UP0 LDCU.64 UR4, c[0x0][0x888] ;  /* 0x00011100ff0407ac */ /* 0x000e620008000a00 */
[----:B------:R-:W-:Y:S07]  /*61f0*/  @UP0 UIMAD UR6, UR36, UR6, URZ ;  /* 0x00000006240602a4 */ /* 0x000fee000f8e02ff */
[----:B------:R-:W-:Y:S01]  /*6200*/  @!P3 PRMT R53, R0, 0x7610, R53 ;  /* 0x000076100035b816 */ /* 0x000fe20000000035 */
[----:B-1----:R-:W-:Y:S06]  /*6210*/  @UP0 UIMAD.WIDE UR4, UR6, 0x4, UR4 ;  /* 0x00000004060408a5 */ /* 0x002fec000f8e0204 */
[----:B------:R-:W-:Y:S02]  /*6220*/  IMAD.U32 R2, RZ, RZ, UR4 ;  /* 0x00000004ff027e24 */ /* 0x000fe4000f8e00ff */
[----:B------:R-:W-:Y:S03]  /*6230*/  IMAD.U32 R3, RZ, RZ, UR5 ;  /* 0x00000005ff037e24 */ /* 0x000fe6000f8e00ff */
[----:B------:R-:W1:Y:S02]  /*6240*/  @!UP0 LDCU UR4, c[0x0][0x880] ;  /* 0x00011000ff0487ac */ /* 0x000e640008000800 */
[----:B--2--5:R2:W5:Y:S02]  /*6250*/  @P3 LDG.E R27, desc[UR8][R2.64] ;  /* 0x00000008021b3981 */ /* 0x024564000c1e1900 */
[----:B-12---:R-:W-:Y:S02]  /*6260*/  @!P3 MOV R27, UR4 ;  /* 0x00000004001bbc02 */ /* 0x006fe40008000f00 */
.L_x_99:
[----:B------:R-:W-:Y:S05]  /*6270*/  @!P4 BRA `(.L_x_100) ;  /* 0x000000000024c947 */ /* 0x000fea0003800000 */
[----:B------:R-:W-:Y:S01]  /*6280*/  ISETP.NE.U32.AND P3, PT, R48, RZ, PT ;  /* 0x000000ff3000720c */ /* 0x000fe20003f65070 */
[----:B------:R-:W2:Y:S03]  /*6290*/  LDCU.64 UR4, c[0x0][0x358] ;  /* 0x00006b00ff0477ac */ /* 0x000ea60008000a00 */
[----:B------:R-:W-:Y:S11]  /*62a0*/  ISETP.NE.AND.EX P3, PT, R49, RZ, PT, P3 ;  /* 0x000000ff3100720c */ /* 0x000ff60003f65330 */
[----:B------:R-:W-:Y:S02]  /*62b0*/  @!UPT UIADD3 URZ, UPT, UPT, URZ, URZ, URZ ;  /* 0x000000fffffff290 */ /* 0x000fe4000fffe0ff */
[----:B------:R-:W3:Y:S01]  /*62c0*/  @P3 LDC.64 R2, c[0x0][0x8a8] ;  /* 0x00022a00ff023b82 */ /* 0x000ee20000000a00 */
[----:B-1----:R-:W-:Y:S04]  /*62d0*/  @P3 IMAD R0, R50, UR36, RZ ;  /* 0x0000002432003c24 */ /* 0x002fe8000f8e02ff */
[----:B---3--:R-:W-:Y:S05]  /*62e0*/  @P3 IMAD.WIDE R2, R0, 0x4, R2 ;  /* 0x0000000400023825 */ /* 0x008fea00078e0202 */
[----:B--2--5:R2:W5:Y:S02]  /*62f0*/  @P3 LDG.E R24, desc[UR4][R2.64] ;  /* 0x0000000402183981 */ /* 0x024564000c1e1900 */
[----:B--2---:R-:W3:Y:S02]  /*6300*/  @!P3 LDC R24, c[0x0][0x8a0] ;  /* 0x00022800ff18bb82 */ /* 0x004ee40000000800 */
.L_x_100:
[----:B-----5:R-:W-:Y:S01]  /*6310*/  FSETP.NEU.AND P3, PT, R27, RZ, PT ;  /* 0x000000ff1b00720b */ /* 0x020fe20003f6d000 */
[----:B------:R-:W-:Y:S01]  /*6320*/  IMAD.SHL.U32 R74, R52, 0x4, RZ ;  /* 0x00000004344a7824 */ /* 0x000fe200078e00ff */
[----:B------:R-:W-:Y:S01]  /*6330*/  SEL R4, RZ, 0xffffffff, P2 ;  /* 0xffffffffff047807 */ /* 0x000fe20001000000 */
[----:B------:R-:W-:Y:S01]  /*6340*/  BSSY B1, `(.L_x_101) ;  /* 0x0000044000017945 */ /* 0x000fe20003800000 */
[----:B------:R-:W-:Y:S01]  /*6350*/  @P1 LOP3.LUT P2, RZ, R53, 0xff, RZ, 0xc0, !PT ;  /* 0x000000ff35ff1812 */ /* 0x000fe2000784c0ff */
[----:B------:R-:W-:Y:S01]  /*6360*/  VIADD R70, R74, UR44 ;  /* 0x0000002c4a467c36 */ /* 0x000fe20008000000 */
[----:B-1----:R-:W-:Y:S01]  /*6370*/  @P1 SEL R0, RZ, 0xffffffff, P3 ;  /* 0xffffffffff001807 */ /* 0x002fe20001800000 */
[----:B------:R-:W-:Y:S01]  /*6380*/  IMAD.MOV.U32 R75, RZ, RZ, 0x1 ;  /* 0x00000001ff4b7424 */ /* 0x000fe200078e00ff */
[----:B------:R-:W-:Y:S01]  /*6390*/  LOP3.LUT R62, R62, 0x1, RZ, 0x3c, !PT ;  /* 0x000000013e3e7812 */ /* 0x000fe200078e3cff */
[----:B------:R-:W-:Y:S01]  /*63a0*/  IMAD.MOV.U32 R73, RZ, RZ, RZ ;  /* 0x000000ffff497224 */ /* 0x000fe200078e00ff */
[----:B------:R-:W-:Y:S02]  /*63b0*/  @P0 SEL R0, R4, R0, !P2 ;  /* 0x0000000004000207 */ /* 0x000fe40005000000 */
[----:B------:R-:W-:Y:S02]  /*63c0*/  CS2R R38, SRZ ;  /* 0x0000000000267805 */ /* 0x000fe4000001ff00 */
[----:B------:R-:W-:Y:S02]  /*63d0*/  LEA R26, R22, UR44, 0x3 ;  /* 0x0000002c161a7c11 */ /* 0x000fe4000f8e18ff */
[----:B------:R-:W-:Y:S02]  /*63e0*/  CS2R R36, SRZ ;  /* 0x0000000000247805 */ /* 0x000fe4000001ff00 */
[----:B------:R-:W-:Y:S02]  /*63f0*/  @P1 LOP3.LUT R0, R0, 0x1, RZ, 0xc0, !PT ;  /* 0x0000000100001812 */ /* 0x000fe400078ec0ff */
[----:B------:R-:W-:Y:S02]  /*6400*/  CS2R R34, SRZ ;  /* 0x0000000000227805 */ /* 0x000fe4000001ff00 */
[----:B------:R-:W-:Y:S02]  /*6410*/  SHF.L.U32 R2, R61, 0x1f, RZ ;  /* 0x0000001f3d027819 */ /* 0x000fe400000006ff */
[----:B------:R-:W-:Y:S02]  /*6420*/  CS2R R32, SRZ ;  /* 0x0000000000207805 */ /* 0x000fe4000001ff00 */
[----:B------:R-:W-:Y:S02]  /*6430*/  ISETP.NE.U32.OR P6, PT, R0, 0x1, !P1 ;  /* 0x000000010000780c */ /* 0x000fe40004fc5470 */
[----:B------:R-:W-:Y:S02]  /*6440*/  CS2R R42, SRZ ;  /* 0x00000000002a7805 */ /* 0x000fe4000001ff00 */
[----:B------:R-:W-:Y:S02]  /*6450*/  PLOP3.LUT P2, PT, PT, PT, UP1, 0x80, 0x8 ;  /* 0x000000000008781c */ /* 0x000fe40003f4f018 */
[----:B------:R-:W-:Y:S02]  /*6460*/  CS2R R40, SRZ ;  /* 0x0000000000287805 */ /* 0x000fe4000001ff00 */
[----:B------:R-:W-:Y:S02]  /*6470*/  LEA.HI R25, R22, R22, RZ, 0x1 ;  /* 0x0000001616197211 */ /* 0x000fe400078f08ff */
[----:B------:R-:W-:Y:S02]  /*6480*/  CS2R R46, SRZ ;  /* 0x00000000002e7805 */ /* 0x000fe4000001ff00 */
[----:B------:R-:W-:Y:S02]  /*6490*/  LOP3.LUT P4, R58, R53, 0xff, RZ, 0xc0, !PT ;  /* 0x000000ff353a7812 */ /* 0x000fe4000788c0ff */
[----:B------:R-:W-:Y:S02]  /*64a0*/  CS2R R44, SRZ ;  /* 0x00000000002c7805 */ /* 0x000fe4000001ff00 */
[----:B------:R-:W-:Y:S01]  /*64b0*/  SEL R3, RZ, 0xffffffff, P3 ;  /* 0xffffffffff037807 */ /* 0x000fe20001800000 */
[----:B------:R-:W-:Y:S01]  /*64c0*/  VIADD R71, R70, 0x400 ;  /* 0x0000040046477836 */ /* 0x000fe20000000000 */
[----:B------:R-:W-:Y:S01]  /*64d0*/  P2R R68, PR, RZ, 0x40 ;  /* 0x00000040ff447803 */ /* 0x000fe20000000000 */
[----:B------:R-:W-:Y:S01]  /*64e0*/  IMAD.IADD R69, R63, 0x1, R70 ;  /* 0x000000013f457824 */ /* 0x000fe200078e0246 */
[----:B------:R-:W-:Y:S02]  /*64f0*/  @P6 SHF.L.U32 R0, R62, 0x1f, RZ ;  /* 0x0000001f3e006819 */ /* 0x000fe400000006ff */
[----:B------:R-:W-:Y:S02]  /*6500*/  @P2 SEL R3, R4, R3, !P4 ;  /* 0x0000000304032207 */ /* 0x000fe40006000000 */
[----:B------:R1:W2:Y:S02]  /*6510*/  @P6 SYNCS.PHASECHK.TRANS64.TRYWAIT P1, [UR44+0x40], R0 ;  /* 0x00004000ff0065a7 */ /* 0x0002a4000802112c */
[----:B------:R-:W-:Y:S04]  /*6520*/  LOP3.LUT R3, R3, 0x1, RZ, 0xc0, !PT ;  /* 0x0000000103037812 */ /* 0x000fe800078ec0ff */
[----:B------:R-:W-:Y:S04]  /*6530*/  ISETP.NE.U32.AND P5, PT, R3, 0x1, PT ;  /* 0x000000010300780c */ /* 0x000fe80003fa5070 */
[----:B------:R-:W-:Y:S01]  /*6540*/  P2R R76, PR, RZ, 0x20 ;  /* 0x00000020ff4c7803 */ /* 0x000fe20000000000 */
[----:B------:R4:W3:Y:S01]  /*6550*/  SYNCS.PHASECHK.TRANS64.TRYWAIT P0, [R26+URZ+0xb0], R2 ;  /* 0x0000b0021a0075a7 */ /* 0x0008e200080011ff */
[C---:B-1----:R-:W-:Y:S01]  /*6560*/  IMAD.SHL.U32 R0, R25.reuse, 0x40, RZ ;  /* 0x0000004019007824 */ /* 0x042fe200078e00ff */
[----:B------:R-:W-:Y:S04]  /*6570*/  LOP3.LUT R25, R25, 0xffe, RZ, 0xc0, !PT ;  /* 0x00000ffe19197812 */ /* 0x000fe800078ec0ff */
[----:B------:R-:W-:Y:S01]  /*6580*/  LOP3.LUT R0, R0, 0xffffff80, RZ, 0xc0, !PT ;  /* 0xffffff8000007812 */ /* 0x000fe200078ec0ff */
[----:B------:R-:W-:Y:S04]  /*6590*/  IMAD.IADD R25, R22, 0x1, -R25 ;  /* 0x0000000116197824 */ /* 0x000fe800078e0a19 */
[----:B------:R-:W-:Y:S04]  /*65a0*/  IMAD.IADD R0, R23, 0x1, R0 ;  /* 0x0000000117007824 */ /* 0x000fe800078e0200 */
[----:B------:R-:W-:Y:S01]  /*65b0*/  IMAD R25, R25, 0x100000, R0 ;  /* 0x0010000019197824 */ /* 0x000fe200078e0200 */
[----:B--2---:R-:W-:Y:S01]  /*65c0*/  @P6 SEL R75, RZ, 0x1, !P1 ;  /* 0x00000001ff4b6807 */ /* 0x004fe20004800000 */
[----:B----4-:R-:W-:Y:S06]  /*65d0*/  @!P6 BRA `(.L_x_102) ;  /* 0x000000000068e947 */ /* 0x010fec0003800000 */
[C---:B------:R-:W-:Y:S01]  /*65e0*/  @P5 IMAD R5, R64.reuse, 0x4, R71 ;  /* 0x0000000440055824 */ /* 0x040fe200078e0247 */
[----:B------:R-:W-:Y:S01]  /*65f0*/  ISETP.NE.AND P1, PT, R75, RZ, PT ;  /* 0x000000ff4b00720c */ /* 0x000fe20003f25270 */
[----:B------:R-:W-:Y:S01]  /*6600*/  @P5 IMAD R4, R64, 0x4, R70 ;  /* 0x0000000440045824 */ /* 0x000fe200078e0246 */
[----:B------:R-:W-:Y:S01]  /*6610*/  BSSY B0, `(.L_x_103) ;  /* 0x000000e000007945 */ /* 0x000fe20003800000 */
[----:B------:R-:W-:Y:S01]  /*6620*/  IMAD.MOV.U32 R38, RZ, RZ, RZ ;  /* 0x000000ffff267224 */ /* 0x000fe200078e00ff */
[----:B------:R-:W-:Y:S01]  /*6630*/  CS2R R34, SRZ ;  /* 0x0000000000227805 */ /* 0x000fe2000001ff00 */
[----:B------:R-:W-:Y:S01]  /*6640*/  @P5 IMAD.IADD R5, R63, 0x1, R5 ;  /* 0x000000013f055824 */ /* 0x000fe200078e0205 */
[----:B------:R-:W-:Y:S02]  /*6650*/  CS2R R32, SRZ ;  /* 0x0000000000207805 */ /* 0x000fe4000001ff00 */
[----:B------:R-:W-:Y:S02]  /*6660*/  CS2R R36, SRZ ;  /* 0x0000000000247805 */ /* 0x000fe4000001ff00 */
[----:B------:R-:W-:Y:S02]  /*6670*/  CS2R R46, SRZ ;  /* 0x00000000002e7805 */ /* 0x000fe4000001ff00 */
[----:B------:R-:W-:Y:S02]  /*6680*/  CS2R R44, SRZ ;  /* 0x00000000002c7805 */ /* 0x000fe4000001ff00 */
[----:B------:R-:W-:Y:S02]  /*6690*/  CS2R R42, SRZ ;  /* 0x00000000002a7805 */ /* 0x000fe4000001ff00 */
[----:B------:R-:W-:Y:S01]  /*66a0*/  CS2R R40, SRZ ;  /* 0x0000000000287805 */ /* 0x000fe2000001ff00 */
[----:B------:R-:W-:Y:S06]  /*66b0*/  @P1 BRA `(.L_x_104) ;  /* 0x00000000000c1947 */ /* 0x000fec0003800000 */
[----:B------:R-:W-:Y:S04]  /*66c0*/  SHF.L.U32 R3, R62, 0x1f, RZ ;  /* 0x0000001f3e037819 */ /* 0x000fe800000006ff */
[----:B------:R-:W1:Y:S02]  /*66d0*/  SYNCS.PHASECHK.TRANS64.TRYWAIT P1, [UR44+0x40], R3 ;  /* 0x00004003ff0075a7 */ /* 0x000e64000802112c */
[----:B-1----:R-:W-:Y:S05]  /*66e0*/  @!P1 BRA `(.L_x_105) ;  /* 0x0000003000949947 */ /* 0x002fea0003800000 */
.L_x_104:
[----:B------:R-:W-:Y:S05]  /*66f0*/  BSYNC B0 ;  /* 0x0000000000007941 */ /* 0x000fea0003800000 */
.L_x_103:
[----:B------:R-:W-:Y:S01]  /*6700*/  ISETP.NE.AND P1, PT, R76, RZ, PT ;  /* 0x000000ff4c00720c */ /* 0x000fe20003f25270 */
[----:B------:R-:W-:Y:S11]  /*6710*/  HFMA2 R73, -RZ, RZ, 0, 5.9604644775390625e-08 ;  /* 0x00000001ff497431 */ /* 0x000ff600000001ff */
[----:B------:R-:W-:Y:S01]  /*6720*/  @!UPT UIADD3 URZ, UPT, UPT, URZ, URZ, URZ ;  /* 0x000000fffffff290 */ /* 0x000fe2000fffe0ff */
[----:B------:R-:W-:Y:S05]  /*6730*/  @P1 WARPSYNC.ALL ;  /* 0x0000000000001948 */ /* 0x000fea0003800000 */
[----:B------:R2:W4:Y:S04]  /*6740*/  @P1 LDSM.16.M88.4 R32, [R4+0x400] ;  /* 0x000400000420183b */ /* 0x0005280000000200 */
[----:B------:R2:W1:Y:S04]  /*6750*/  @P1 LDSM.16.M88.4 R36, [R5] ;  /* 0x000000000524183b */ /* 0x0004680000000200 */
[----:B------:R2:W1:Y:S04]  /*6760*/  @P1 LDSM.16.M88.4 R44, [R74+UR44+0x400] ;  /* 0x0004002c4a2c183b */ /* 0x0004680008000200 */
[----:B------:R2:W1:Y:S02]  /*6770*/  @P1 LDSM.16.M88.4 R40, [R69+0x400] ;  /* 0x000400004528183b */ /* 0x0004640000000200 */
.L_x_102:
[----:B------:R-:W-:Y:S05]  /*6780*/  BSYNC B1 ;  /* 0x0000000000017941 */ /* 0x000fea0003800000 */
.L_x_101:
[----:B-1----:R-:W-:Y:S04]  /*6790*/  SHF.R.U32.HI R0, RZ, 0x15, R25 ;  /* 0x00000015ff007819 */ /* 0x002fe80000011619 */
[----:B------:R-:W-:Y:S01]  /*67a0*/  LOP3.LUT P1, RZ, R0, 0x3, R54, 0x48, !PT ;  /* 0x0000000300ff7812 */ /* 0x000fe20007824836 */
[----:B------:R-:W-:Y:S01]  /*67b0*/  @!UPT UIADD3 URZ, UPT, UPT, URZ, URZ, URZ ;  /* 0x000000fffffff290 */ /* 0x000fe2000fffe0ff */
[----:B---3--:R-:W-:Y:S11]  /*67c0*/  @P0 BRA `(.L_x_106) ;  /* 0x0000000000080947 */ /* 0x008ff60003800000 */
[----:B------:R-:W1:Y:S02]  /*67d0*/  SYNCS.PHASECHK.TRANS64.TRYWAIT P0, [R26+URZ+0xb0], R2 ;  /* 0x0000b0021a0075a7 */ /* 0x000e6400080011ff */
[----:B-1----:R-:W-:Y:S05]  /*67e0*/  @!P0 BRA `(.L_x_107) ;  /* 0x00000030006c8947 */ /* 0x002fea0003800000 */
.L_x_106:
[----:B------:R-:W-:Y:S05]  /*67f0*/  @!P1 BRA `(.L_x_108) ;  /* 0x0000000000409947 */ /* 0x000fea0003800000 */
[----:B------:R-:W2:Y:S01]  /*6800*/  LDCU.64 UR8, c[0x4][0x70] ;  /* 0x01000e00ff0877ac */ /* 0x000ea20008000a00 */
[----:B------:R-:W-:Y:S01]  /*6810*/  MOV R3, 0x0 ;  /* 0x0000000000037802 */ /* 0x000fe20000000f00 */
[----:B------:R-:W-:Y:S02]  /*6820*/  HFMA2 R12, -RZ, RZ, 0, 5.9604644775390625e-08 ;  /* 0x00000001ff0c7431 */ /* 0x000fe400000001ff */
[----:B------:R-:W-:Y:S02]  /*6830*/  IMAD.MOV.U32 R8, RZ, RZ, 0x192 ;  /* 0x00000192ff087424 */ /* 0x000fe400078e00ff */
[----:B------:R-:W-:Y:S01]  /*6840*/  IMAD.MOV.U32 R13, RZ, RZ, RZ ;  /* 0x000000ffff0d7224 */ /* 0x000fe200078e00ff */
[----:B------:R-:W3:Y:S01]  /*6850*/  LDCU.64 UR6, c[0x4][0x78] ;  /* 0x01000f00ff0677ac */ /* 0x000ee20008000a00 */
[----:B-1----:R-:W1:Y:S01]  /*6860*/  LDC.64 R2, c[0x4][R3] ;  /* 0x0100000003027b82 */ /* 0x002e620000000a00 */
[----:B------:R-:W5:Y:S01]  /*6870*/  LDCU.64 UR4, c[0x4][0x10] ;  /* 0x01000200ff0477ac */ /* 0x000f620008000a00 */
[----:B--2---:R-:W-:Y:S01]  /*6880*/  MOV R5, UR9 ;  /* 0x0000000900057c02 */ /* 0x004fe20008000f00 */
[----:B------:R-:W-:Y:S01]  /*6890*/  IMAD.U32 R4, RZ, RZ, UR8 ;  /* 0x00000008ff047e24 */ /* 0x000fe2000f8e00ff */
[----:B---3--:R-:W-:Y:S01]  /*68a0*/  MOV R7, UR7 ;  /* 0x0000000700077c02 */ /* 0x008fe20008000f00 */
[----:B------:R-:W-:Y:S01]  /*68b0*/  IMAD.U32 R6, RZ, RZ, UR6 ;  /* 0x00000006ff067e24 */ /* 0x000fe2000f8e00ff */
[----:B-----5:R-:W-:Y:S01]  /*68c0*/  MOV R11, UR5 ;  /* 0x00000005000b7c02 */ /* 0x020fe20008000f00 */
[----:B------:R-:W-:Y:S02]  /*68d0*/  IMAD.U32 R10, RZ, RZ, UR4 ;  /* 0x00000004ff0a7e24 */ /* 0x000fe4000f8e00ff */
[----:B------:R-:W-:Y:S07]  /*68e0*/  LEPC R20, `(.L_x_108) ;  /* 0x000000001014794e */ /* 0x000fee0000000000 */
[----:B-1--4-:R-:W-:Y:S05]  /*68f0*/  CALL.ABS.NOINC R2 ;  /* 0x0000000002007343 */ /* 0x012fea0003c00000 */
.L_x_108:
[----:B------:R-:W-:Y:S01]  /*6900*/  LOP3.LUT R20, R44, 0xffffe000, RZ, 0xc0, !PT ;  /* 0xffffe0002c147812 */ /* 0x000fe200078ec0ff */
[----:B------:R-:W-:Y:S05]  /*6910*/  WARPSYNC.ALL ;  /* 0x0000000000007948 */ /* 0x000fea0003800000 */
[----:B------:R-:W-:Y:S01]  /*6920*/  R2UR UR4, R25 ;  /* 0x00000000190472ca */ /* 0x000fe200000e0000 */
[----:B------:R-:W-:Y:S01]  /*6930*/  IMAD.SHL.U32 R77, R64, 0x4, RZ ;  /* 0x00000004404d7824 */ /* 0x000fe200078e00ff */
[----:B------:R-:W-:Y:S01]  /*6940*/  LOP3.LUT R21, R45, 0xffffe000, RZ, 0xc0, !PT ;  /* 0xffffe0002d157812 */ /* 0x000fe200078ec0ff */
[----:B------:R-:W-:Y:S01]  /*6950*/  BSSY.RECONVERGENT B0, `(.L_x_109) ;  /* 0x0000059000007945 */ /* 0x000fe20003800200 */
[----:B------:R-:W-:Y:S02]  /*6960*/  ISETP.NE.AND P0, PT, R65, RZ, PT ;  /* 0x000000ff4100720c */ /* 0x000fe40003f05270 */
[----:B------:R-:W-:Y:S05]  /*6970*/  IADD3 R71, PT, PT, R71, R77, RZ ;  /* 0x0000004d47477210 */ /* 0x000fea0007ffe0ff */
[----:B------:R-:W-:Y:S02]  /*6980*/  IMAD.IADD R72, R63, 0x1, R71 ;  /* 0x000000013f487824 */ /* 0x000fe400078e0247 */
[----:B--2---:R-:W2:Y:S02]  /*6990*/  LDTM.16dp128bit.x8 R4, tmem[UR4] ;  /* 0x00000004000479ee */ /* 0x004ea40008180000 */
[C---:B--2---:R-:W-:Y:S01]  /*69a0*/  FMUL R0, R24.reuse, R4 ;  /* 0x0000000418007220 */ /* 0x044fe20000400000 */
[C---:B-1----:R-:W-:Y:S01]  /*69b0*/  FMUL R2, R24.reuse, R5 ;  /* 0x0000000518027220 */ /* 0x042fe20000400000 */
[C---:B------:R-:W-:Y:S01]  /*69c0*/  FMUL R3, R24.reuse, R6 ;  /* 0x0000000618037220 */ /* 0x040fe20000400000 */
[----:B------:R-:W-:Y:S01]  /*69d0*/  FMUL R4, R24, R8 ;  /* 0x0000000818047220 */ /* 0x000fe20000400000 */
[C---:B------:R-:W-:Y:S01]  /*69e0*/  FFMA R28, R27.reuse, R20, R0 ;  /* 0x000000141b1c7223 */ /* 0x040fe20000000000 */
[----:B------:R-:W-:Y:S01]  /*69f0*/  LOP3.LUT R0, R46, 0xffffe000, RZ, 0xc0, !PT ;  /* 0xffffe0002e007812 */ /* 0x000fe200078ec0ff */
[----:B------:R-:W-:Y:S01]  /*6a00*/  FFMA R29, R27, R21, R2 ;  /* 0x000000151b1d7223 */ /* 0x000fe20000000002 */
[----:B------:R-:W-:Y:S01]  /*6a10*/  LOP3.LUT R2, R47, 0xffffe000, RZ, 0xc0, !PT ;  /* 0xffffe0002f027812 */ /* 0x000fe200078ec0ff */
[C---:B------:R-:W-:Y:S01]  /*6a20*/  FMUL R5, R24.reuse, R9 ;  /* 0x0000000918057220 */ /* 0x040fe20000400000 */
[----:B------:R-:W-:Y:S01]  /*6a30*/  F2FP.TF32.F32.PACK_B R28, R28 ;  /* 0x0000001cff1c723e */ /* 0x000fe200024050ff */
[C---:B------:R-:W-:Y:S01]  /*6a40*/  FMUL R8, R24.reuse, R12 ;  /* 0x0000000c18087220 */ /* 0x040fe20000400000 */
[----:B------:R-:W-:Y:S01]  /*6a50*/  F2FP.TF32.F32.PACK_B R29, R29 ;  /* 0x0000001dff1d723e */ /* 0x000fe200024050ff */
[C---:B------:R-:W-:Y:S01]  /*6a60*/  FMUL R9, R24.reuse, R13 ;  /* 0x0000000d18097220 */ /* 0x040fe20000400000 */
[----:B------:R-:W-:Y:S01]  /*6a70*/  FMUL R12, R24, R16 ;  /* 0x00000010180c7220 */ /* 0x000fe20000400000 */
[----:B------:R-:W-:Y:S01]  /*6a80*/  LOP3.LUT R16, R40, 0xffffe000, RZ, 0xc0, !PT ;  /* 0xffffe00028107812 */ /* 0x000fe200078ec0ff */
[C---:B------:R-:W-:Y:S01]  /*6a90*/  FMUL R7, R24.reuse, R7 ;  /* 0x0000000718077220 */ /* 0x040fe20000400000 */
[----:B------:R-:W-:Y:S01]  /*6aa0*/  FMUL R13, R24, R17 ;  /* 0x00000011180d7220 */ /* 0x000fe20000400000 */
[----:B------:R-:W-:Y:S01]  /*6ab0*/  LOP3.LUT R17, R41, 0xffffe000, RZ, 0xc0, !PT ;  /* 0xffffe00029117812 */ /* 0x000fe200078ec0ff */
[----:B------:R-:W-:Y:S01]  /*6ac0*/  FFMA R30, R27, R0, R3 ;  /* 0x000000001b1e7223 */ /* 0x000fe20000000003 */
[----:B------:R-:W-:Y:S01]  /*6ad0*/  LOP3.LUT R0, R42, 0xffffe000, RZ, 0xc0, !PT ;  /* 0xffffe0002a007812 */ /* 0x000fe200078ec0ff */
[----:B------:R-:W-:Y:S01]  /*6ae0*/  FMUL R6, R24, R10 ;  /* 0x0000000a18067220 */ /* 0x000fe20000400000 */
[----:B----4-:R-:W-:Y:S01]  /*6af0*/  LOP3.LUT R3, R33, 0xffffe000, RZ, 0xc0, !PT ;  /* 0xffffe00021037812 */ /* 0x010fe200078ec0ff */
[----:B------:R-:W-:Y:S01]  /*6b00*/  FFMA R31, R27, R2, R7 ;  /* 0x000000021b1f7223 */ /* 0x000fe20000000007 */
[----:B------:R-:W-:Y:S01]  /*6b10*/  LOP3.LUT R2, R43, 0xffffe000, RZ, 0xc0, !PT ;  /* 0xffffe0002b027812 */ /* 0x000fe200078ec0ff */
[C---:B------:R-:W-:Y:S01]  /*6b20*/  FFMA R4, R27.reuse, R16, R4 ;  /* 0x000000101b047223 */ /* 0x040fe20000000004 */
[----:B------:R-:W-:Y:S01]  /*6b30*/  LOP3.LUT R16, R34, 0xffffe000, RZ, 0xc0, !PT ;  /* 0xffffe00022107812 */ /* 0x000fe200078ec0ff */
[C---:B------:R-:W-:Y:S01]  /*6b40*/  FFMA R5, R27.reuse, R17, R5 ;  /* 0x000000111b057223 */ /* 0x040fe20000000005 */
[----:B------:R-:W-:Y:S01]  /*6b50*/  F2FP.TF32.F32.PACK_B R30, R30 ;  /* 0x0000001eff1e723e */ /* 0x000fe200024050ff */
[C---:B------:R-:W-:Y:S01]  /*6b60*/  FFMA R6, R27.reuse, R0, R6 ;  /* 0x000000001b067223 */ /* 0x040fe20000000006 */
[----:B------:R-:W-:Y:S01]  /*6b70*/  LOP3.LUT R0, R32, 0xffffe000, RZ, 0xc0, !PT ;  /* 0xffffe00020007812 */ /* 0x000fe200078ec0ff */
[C---:B------:R-:W-:Y:S01]  /*6b80*/  FMUL R11, R24.reuse, R11 ;  /* 0x0000000b180b7220 */ /* 0x040fe20000400000 */
[----:B------:R-:W-:Y:S01]  /*6b90*/  F2FP.TF32.F32.PACK_B R31, R31 ;  /* 0x0000001fff1f723e */ /* 0x000fe200024050ff */
[----:B------:R-:W-:Y:S01]  /*6ba0*/  FMUL R10, R24, R14 ;  /* 0x0000000e180a7220 */ /* 0x000fe20000400000 */
[----:B------:R-:W-:Y:S01]  /*6bb0*/  F2FP.TF32.F32.PACK_B R4, R4 ;  /* 0x00000004ff04723e */ /* 0x000fe200024050ff */
[----:B------:R-:W-:Y:S01]  /*6bc0*/  FFMA R7, R27, R2, R11 ;  /* 0x000000021b077223 */ /* 0x000fe2000000000b */
[----:B------:R-:W-:Y:S01]  /*6bd0*/  LOP3.LUT R2, R35, 0xffffe000, RZ, 0xc0, !PT ;  /* 0xffffe00023027812 */ /* 0x000fe200078ec0ff */
[C---:B------:R-:W-:Y:S01]  /*6be0*/  FFMA R8, R27.reuse, R0, R8 ;  /* 0x000000001b087223 */ /* 0x040fe20000000008 */
[----:B------:R-:W-:Y:S01]  /*6bf0*/  LOP3.LUT R0, R36, 0xffffe000, RZ, 0xc0, !PT ;  /* 0xffffe00024007812 */ /* 0x000fe200078ec0ff */
[----:B------:R1:W-:Y:S01]  /*6c00*/  STSM.16.M88.4 [R70+0x400], R28 ;  /* 0x0004001c46007844 */ /* 0x0003e20000000200 */
[----:B------:R-:W-:Y:S01]  /*6c10*/  F2FP.TF32.F32.PACK_B R5, R5 ;  /* 0x00000005ff05723e */ /* 0x000fe200024050ff */
[----:B------:R-:W-:Y:S01]  /*6c20*/  FMUL R15, R24, R15 ;  /* 0x0000000f180f7220 */ /* 0x000fe20000400000 */
[----:B------:R-:W-:Y:S01]  /*6c30*/  F2FP.TF32.F32.PACK_B R6, R6 ;  /* 0x00000006ff06723e */ /* 0x000fe200024050ff */
[C---:B------:R-:W-:Y:S01]  /*6c40*/  FFMA R9, R27.reuse, R3, R9 ;  /* 0x000000031b097223 */ /* 0x040fe20000000009 */
[C---:B------:R-:W-:Y:S01]  /*6c50*/  FFMA R10, R27.reuse, R16, R10 ;  /* 0x000000101b0a7223 */ /* 0x040fe2000000000a */
[----:B------:R-:W-:Y:S01]  /*6c60*/  FFMA R11, R27, R2, R15 ;  /* 0x000000021b0b7223 */ /* 0x000fe2000000000f */
[----:B------:R-:W-:Y:S01]  /*6c70*/  LOP3.LUT R2, R37, 0xffffe000, RZ, 0xc0, !PT ;  /* 0xffffe00025027812 */ /* 0x000fe200078ec0ff */
[----:B------:R-:W-:Y:S01]  /*6c80*/  FFMA R12, R27, R0, R12 ;  /* 0x000000001b0c7223 */ /* 0x000fe2000000000c */
[----:B------:R-:W-:Y:S01]  /*6c90*/  LOP3.LUT R3, R38, 0xffffe000, RZ, 0xc0, !PT ;  /* 0xffffe00026037812 */ /* 0x000fe200078ec0ff */
[C---:B------:R-:W-:Y:S01]  /*6ca0*/  FMUL R14, R24.reuse, R18 ;  /* 0x00000012180e7220 */ /* 0x040fe20000400000 */
[----:B------:R-:W-:Y:S01]  /*6cb0*/  LOP3.LUT R0, R39, 0xffffe000, RZ, 0xc0, !PT ;  /* 0xffffe00027007812 */ /* 0x000fe200078ec0ff */
[----:B------:R-:W-:Y:S01]  /*6cc0*/  FMUL R19, R24, R19 ;  /* 0x0000001318137220 */ /* 0x000fe20000400000 */
[----:B------:R-:W-:Y:S01]  /*6cd0*/  F2FP.TF32.F32.PACK_B R7, R7 ;  /* 0x00000007ff07723e */ /* 0x000fe200024050ff */
[C---:B------:R-:W-:Y:S01]  /*6ce0*/  FFMA R13, R27.reuse, R2, R13 ;  /* 0x000000021b0d7223 */ /* 0x040fe2000000000d */
[C---:B------:R-:W-:Y:S01]  /*6cf0*/  FFMA R14, R27.reuse, R3, R14 ;  /* 0x000000031b0e7223 */ /* 0x040fe2000000000e */
[----:B------:R-:W-:Y:S01]  /*6d00*/  FFMA R15, R27, R0, R19 ;  /* 0x000000001b0f7223 */ /* 0x000fe20000000013 */
[----:B------:R-:W-:Y:S01]  /*6d10*/  F2FP.TF32.F32.PACK_B R8, R8 ;  /* 0x00000008ff08723e */ /* 0x000fe200024050ff */
[----:B------:R1:W-:Y:S01]  /*6d20*/  STSM.16.M88.4 [R69+0x400], R4 ;  /* 0x0004000445007844 */ /* 0x0003e20000000200 */
[----:B------:R-:W-:Y:S02]  /*6d30*/  F2FP.TF32.F32.PACK_B R9, R9 ;  /* 0x00000009ff09723e */ /* 0x000fe400024050ff */
[----:B------:R-:W-:Y:S02]  /*6d40*/  F2FP.TF32.F32.PACK_B R10, R10 ;  /* 0x0000000aff0a723e */ /* 0x000fe400024050ff */
[----:B------:R-:W-:Y:S02]  /*6d50*/  F2FP.TF32.F32.PACK_B R11, R11 ;  /* 0x0000000bff0b723e */ /* 0x000fe400024050ff */
[----:B------:R-:W-:Y:S02]  /*6d60*/  F2FP.TF32.F32.PACK_B R12, R12 ;  /* 0x0000000cff0c723e */ /* 0x000fe400024050ff */
[----:B------:R-:W-:Y:S01]  /*6d70*/  F2FP.TF32.F32.PACK_B R13, R13 ;  /* 0x0000000dff0d723e */ /* 0x000fe200024050ff */
[----:B------:R1:W-:Y:S01]  /*6d80*/  STSM.16.M88.4 [R71], R8 ;  /* 0x0000000847007844 */ /* 0x0003e20000000200 */
[----:B------:R-:W-:Y:S02]  /*6d90*/  F2FP.TF32.F32.PACK_B R14, R14 ;  /* 0x0000000eff0e723e */ /* 0x000fe400024050ff */
[----:B------:R-:W-:Y:S05]  /*6da0*/  F2FP.TF32.F32.PACK_B R15, R15 ;  /* 0x0000000fff0f723e */ /* 0x000fea00024050ff */
[----:B------:R1:W-:Y:S01]  /*6db0*/  STSM.16.M88.4 [R72], R12 ;  /* 0x0000000c48007844 */ /* 0x0003e20000000200 */
[----:B------:R-:W-:Y:S01]  /*6dc0*/  @!PT LDS RZ, [RZ] ;  /* 0x00000000fffff984 */ /* 0x000fe20000000800 */
[----:B------:R-:W-:Y:S01]  /*6dd0*/  @!PT LDS RZ, [RZ] ;  /* 0x00000000fffff984 */ /* 0x000fe20000000800 */
[----:B------:R-:W-:Y:S01]  /*6de0*/  @!PT LDS RZ, [RZ] ;  /* 0x00000000fffff984 */ /* 0x000fe20000000800 */
[----:B------:R-:W-:Y:S01]  /*6df0*/  @!PT LDS RZ, [RZ] ;  /* 0x00000000fffff984 */ /* 0x000fe20000000800 */
[----:B------:R2:W-:Y:S07]  /*6e00*/  MEMBAR.ALL.CTA ;  /* 0x0000000000007992 */ /* 0x0005ee0000008000 */
[----:B--2---:R-:W2:Y:S02]  /*6e10*/  FENCE.VIEW.ASYNC.S ;  /* 0x00000000000073c6 */ /* 0x004ea40000000000 */
[----:B--2---:R-:W-:Y:S06]  /*6e20*/  BAR.SYNC.DEFER_BLOCKING 0x1, 0x80 ;  /* 0x0042000000007b1d */ /* 0x004fec0000010000 */
[----:B------:R-:W-:Y:S05]  /*6e30*/  @P0 BRA `(.L_x_110) ;  /* 0x0000000000280947 */ /* 0x000fea0003800000 */
[----:B------:R-:W2:Y:S01]  /*6e40*/  LDCU.64 UR6, c[0x0][0x348] ;  /* 0x00006900ff0677ac */ /* 0x000ea20008000a00 */
[----:B------:R-:W-:Y:S01]  /*6e50*/  UIADD3 UR4, UPT, UPT, UR44, 0x400, URZ ;  /* 0x000004002c047890 */ /* 0x000fe2000fffe0ff */
[----:B------:R-:W-:Y:S05]  /*6e60*/  UMOV UR51, UR36 ;  /* 0x0000002400337c82 */ /* 0x000fea0008000000 */
[----:B------:R-:W-:Y:S04]  /*6e70*/  MOV R57, UR4 ;  /* 0x0000000400397c02 */ /* 0x000fe80008000f00 */
[----:B------:R-:W-:Y:S01]  /*6e80*/  R2UR UR48, R57 ;  /* 0x00000000393072ca */ /* 0x000fe200000e0000 */
[----:B--2---:R-:W-:Y:S04]  /*6e90*/  UIADD3 UR4, UP0, UPT, UR6, 0x680, URZ ;  /* 0x0000068006047890 */ /* 0x004fe8000ff1e0ff */
[----:B------:R-:W-:Y:S09]  /*6ea0*/  UIADD3.X UR5, UPT, UPT, URZ, UR7, URZ, UP0, !UPT ;  /* 0x00000007ff057290 */ /* 0x000ff200087fe4ff */
[----:B------:R2:W-:Y:S01]  /*6eb0*/  UTMASTG.3D [UR48], [UR4] ;  /* 0x00000030040073b5 */ /* 0x0005e20008010000 */
[----:B------:R0:W-:Y:S01]  /*6ec0*/  UTMACMDFLUSH ;  /* 0x00000000000079b7 */ /* 0x0001e20000000000 */
[----:B--2---:R-:W-:Y:S04]  /*6ed0*/  DEPBAR.LE SB0, 0x1 ;  /* 0x000080400000791a */ /* 0x004fe80000000000 */
.L_x_110:
[----:B------:R-:W-:Y:S05]  /*6ee0*/  BSYNC.RECONVERGENT B0 ;  /* 0x0000000000007941 */ /* 0x000fea0003800200 */
.L_x_109:
[----:B------:R-:W-:Y:S01]  /*6ef0*/  BAR.SYNC.DEFER_BLOCKING 0x1, 0x80 ;  /* 0x0042000000007b1d */ /* 0x000fe20000010000 */
[----:B------:R-:W-:Y:S01]  /*6f00*/  ISETP.NE.AND P1, PT, R68, RZ, PT ;  /* 0x000000ff4400720c */ /* 0x000fe20003f25270 */
[----:B------:R-:W-:Y:S01]  /*6f10*/  UISETP.NE.AND UP0, UPT, UR47, URZ, UPT ;  /* 0x000000ff2f00728c */ /* 0x000fe2000bf05270 */
[----:B------:R-:W-:Y:S11]  /*6f20*/  LEA R2, R73, UR44, 0x3 ;  /* 0x0000002c49027c11 */ /* 0x000ff6000f8e18ff */
[----:B------:R-:W-:Y:S01]  /*6f30*/  @P1 SHF.L.U32 R3, R62, 0x1f, RZ ;  /* 0x0000001f3e031819 */ /* 0x000fe200000006ff */
[----:B------:R-:W-:Y:S06]  /*6f40*/  BRA.U !UP0, `(.L_x_111) ;  /* 0x0000000108247547 */ /* 0x000fec000b800000 */
[----:B-1----:R-:W-:Y:S01]  /*6f50*/  IMAD.U32 R4, RZ, RZ, UR46 ;  /* 0x0000002eff047e24 */ /* 0x002fe2000f8e00ff */
[----:B------:R-:W-:Y:S01]  /*6f60*/  MOV R0, UR52 ;  /* 0x0000003400007c02 */ /* 0x000fe20008000f00 */
[----:B------:R-:W-:Y:S03]  /*6f70*/  UIADD3 UR4, UPT, UPT, UR46, 0x1, URZ ;  /* 0x000000012e047890 */ /* 0x000fe6000fffe0ff */
[----:B------:R-:W-:Y:S01]  /*6f80*/  @P1 LEA R4, R4, UR44, 0x3 ;  /* 0x0000002c04041c11 */ /* 0x000fe2000f8e18ff */
[----:B------:R-:W-:Y:S04]  /*6f90*/  UISETP.NE.AND UP0, UPT, UR4, 0x4, UPT ;  /* 0x000000040400788c */ /* 0x000fe8000bf05270 */
[----:B------:R-:W-:Y:S01]  /*6fa0*/  @P1 VIADD R4, R4, 0x60 ;  /* 0x0000006004041836 */ /* 0x000fe20000000000 */
[----:B------:R-:W-:Y:S04]  /*6fb0*/  USEL UR46, UR4, URZ, UP0 ;  /* 0x000000ff042e7287 */ /* 0x000fe80008000000 */
[----:B------:R-:W-:Y:S04]  /*6fc0*/  @P1 PRMT R0, R0, 0x654, R4 ;  /* 0x0000065400001816 */ /* 0x000fe80000000004 */
[----:B------:R2:W-:Y:S04]  /*6fd0*/  @P1 SYNCS.ARRIVE.TRANS64.RED.A1T0 RZ, [R0+URZ], RZ ;  /* 0x000000ff00ff19a7 */ /* 0x0005e800081004ff */
.L_x_111:
[----:B------:R-:W3:Y:S01]  /*6fe0*/  @P1 SYNCS.PHASECHK.TRANS64.TRYWAIT P0, [R2+URZ+0x40], R3 ;  /* 0x00004003020015a7 */ /* 0x000ee200080011ff */
[----:B------:R-:W-:Y:S01]  /*6ff0*/  BSSY B1, `(.L_x_112) ;  /* 0x0000017000017945 */ /* 0x000fe20003800000 */
[----:B---3--:R-:W-:Y:S03]  /*7000*/  @P1 SEL R75, RZ, 0x1, !P0 ;  /* 0x00000001ff4b1807 */ /* 0x008fe60004000000 */
[----:B------:R-:W-:Y:S05]  /*7010*/  @!P1 BRA `(.L_x_113) ;  /* 0x0000000000509947 */ /* 0x000fea0003800000 */
[----:B------:R-:W-:Y:S01]  /*7020*/  ISETP.NE.AND P1, PT, R76, RZ, PT ;  /* 0x000000ff4c00720c */ /* 0x000fe20003f25270 */
[----:B------:R-:W-:Y:S01]  /*7030*/  BSSY B0, `(.L_x_114) ;  /* 0x000000a000007945 */ /* 0x000fe20003800000 */
[----:B------:R-:W-:Y:S11]  /*7040*/  ISETP.NE.AND P0, PT, R75, RZ, PT ;  /* 0x000000ff4b00720c */ /* 0x000ff60003f05270 */
[----:B-1----:R-:W-:Y:S04]  /*7050*/  @P1 IMAD R5, R73, 0x2000, R74 ;  /* 0x0000200049051824 */ /* 0x002fe800078e024a */
[----:B------:R-:W-:Y:S05]  /*7060*/  @P1 VIADD R4, R5, UR44 ;  /* 0x0000002c05041c36 */ /* 0x000fea0008000000 */
[----:B------:R-:W-:Y:S01]  /*7070*/  @P1 IADD3 R3, PT, PT, R77, R4, RZ ;  /* 0x000000044d031210 */ /* 0x000fe20007ffe0ff */
[----:B------:R-:W-:Y:S01]  /*7080*/  @P1 IMAD.IADD R4, R63, 0x1, R4 ;  /* 0x000000013f041824 */ /* 0x000fe200078e0204 */
[----:B------:R-:W-:Y:S06]  /*7090*/  @P0 BRA `(.L_x_115) ;  /* 0x00000000000c0947 */ /* 0x000fec0003800000 */
[----:B--2---:R-:W-:Y:S04]  /*70a0*/  SHF.L.U32 R0, R62, 0x1f, RZ ;  /* 0x0000001f3e007819 */ /* 0x004fe800000006ff */
[----:B------:R-:W1:Y:S02]  /*70b0*/  SYNCS.PHASECHK.TRANS64.TRYWAIT P0, [R2+URZ+0x40], R0 ;  /* 0x00004000020075a7 */ /* 0x000e6400080011ff */
[----:B-1----:R-:W-:Y:S05]  /*70c0*/  @!P0 BRA `(.L_x_116) ;  /* 0x0000002800488947 */ /* 0x002fea0003800000 */
.L_x_115:
[----:B------:R-:W-:Y:S05]  /*70d0*/  BSYNC B0 ;  /* 0x0000000000007941 */ /* 0x000fea0003800000 */
.L_x_114:
[----:B------:R-:W-:Y:S02]  /*70e0*/  ISETP.NE.AND P0, PT, R76, RZ, PT ;  /* 0x000000ff4c00720c */ /* 0x000fe40003f05270 */
[----:B------:R-:W-:Y:S11]  /*70f0*/  IADD3 R73, PT, PT, R73, 0x1, RZ ;  /* 0x0000000149497810 */ /* 0x000ff60007ffe0ff */
[----:B-12---:R-:W-:Y:S01]  /*7100*/  @P0 IMAD.IADD R0, R63, 0x1, R3 ;  /* 0x000000013f000824 */ /* 0x006fe200078e0203 */
[----:B------:R-:W-:Y:S05]  /*7110*/  @P0 WARPSYNC.ALL ;  /* 0x0000000000000948 */ /* 0x000fea0003800000 */
[----:B------:R3:W4:Y:S04]  /*7120*/  @P0 LDSM.16.M88.4 R44, [R5+UR44+0x400] ;  /* 0x0004002c052c083b */ /* 0x0007280008000200 */
[----:B------:R3:W1:Y:S04]  /*7130*/  @P0 LDSM.16.M88.4 R40, [R4+0x400] ;  /* 0x000400000428083b */ /* 0x0006680000000200 */
[----:B------:R3:W2:Y:S04]  /*7140*/  @P0 LDSM.16.M88.4 R32, [R3+0x400] ;  /* 0x000400000320083b */ /* 0x0006a80000000200 */
[----:B------:R3:W1:Y:S02]  /*7150*/  @P0 LDSM.16.M88.4 R36, [R0+0x400] ;  /* 0x000400000024083b */ /* 0x0006640000000200 */
.L_x_113:
[----:B------:R-:W-:Y:S05]  /*7160*/  BSYNC B1 ;  /* 0x0000000000017941 */ /* 0x000fea0003800000 */
.L_x_112:
[----:B--23--:R-:W-:Y:S05]  /*7170*/  VIADD R0, R25, 0x20 ;  /* 0x0000002019007836 */ /* 0x00cfea0000000000 */
[----:B------:R-:W-:Y:S04]  /*7180*/  SHF.R.U32.HI R0, RZ, 0x15, R0 ;  /* 0x00000015ff007819 */ /* 0x000fe80000011600 */
[----:B------:R-:W-:Y:S11]  /*7190*/  LOP3.LUT P0, RZ, R0, 0x3, R54, 0x48, !PT ;  /* 0x0000000300ff7812 */ /* 0x000ff60007804836 */
[----:B------:R-:W-:Y:S02]  /*71a0*/  @!UPT UIADD3 URZ, UPT, UPT, URZ, URZ, URZ ;  /* 0x000000fffffff290 */ /* 0x000fe4000fffe0ff */
[----:B------:R-:W-:Y:S05]  /*71b0*/  @!P0 BRA `(.L_x_117) ;  /* 0x0000000000408947 */ /* 0x000fea0003800000 */
[----:B------:R-:W2:Y:S01]  /*71c0*/  LDCU.64 UR8, c[0x4][0x70] ;  /* 0x01000e00ff0877ac */ /* 0x000ea20008000a00 */
[----:B------:R-:W-:Y:S01]  /*71d0*/  MOV R3, 0x0 ;  /* 0x0000000000037802 */ /* 0x000fe20000000f00 */
[----:B-1----:R-:W-:Y:S02]  /*71e0*/  HFMA2 R12, -RZ, RZ, 0, 5.9604644775390625e-08 ;  /* 0x00000001ff0c7431 */ /* 0x002fe400000001ff */
[----:B------:R-:W-:Y:S02]  /*71f0*/  IMAD.MOV.U32 R8, RZ, RZ, 0x192 ;  /* 0x00000192ff087424 */ /* 0x000fe400078e00ff */
[----:B------:R-:W-:Y:S01]  /*7200*/  IMAD.MOV.U32 R13, RZ, RZ, RZ ;  /* 0x000000ffff0d7224 */ /* 0x000fe200078e00ff */
[----:B------:R-:W1:Y:S01]  /*7210*/  LDCU.64 UR6, c[0x4][0x78] ;  /* 0x01000f00ff0677ac */ /* 0x000e620008000a00 */
[----:B------:R-:W3:Y:S01]  /*7220*/  LDC.64 R2, c[0x4][R3] ;  /* 0x0100000003027b82 */ /* 0x000ee20000000a00 */
[----:B------:R-:W5:Y:S01]  /*7230*/  LDCU.64 UR4, c[0x4][0x10] ;  /* 0x01000200ff0477ac */ /* 0x000f620008000a00 */
[----:B--2---:R-:W-:Y:S01]  /*7240*/  MOV R5, UR9 ;  /* 0x0000000900057c02 */ /* 0x004fe20008000f00 */
[----:B------:R-:W-:Y:S01]  /*7250*/  IMAD.U32 R4, RZ, RZ, UR8 ;  /* 0x00000008ff047e24 */ /* 0x000fe2000f8e00ff */
[----:B-1----:R-:W-:Y:S01]  /*7260*/  MOV R7, UR7 ;  /* 0x0000000700077c02 */ /* 0x002fe20008000f00 */
[----:B------:R-:W-:Y:S01]  /*7270*/  IMAD.U32 R6, RZ, RZ, UR6 ;  /* 0x00000006ff067e24 */ /* 0x000fe2000f8e00ff */
[----:B-----5:R-:W-:Y:S01]  /*7280*/  MOV R11, UR5 ;  /* 0x00000005000b7c02 */ /* 0x020fe20008000f00 */
[----:B------:R-:W-:Y:S02]  /*7290*/  IMAD.U32 R10, RZ, RZ, UR4 ;  /* 0x00000004ff0a7e24 */ /* 0x000fe4000f8e00ff */
[----:B------:R-:W-:Y:S07]  /*72a0*/  LEPC R20, `(.L_x_117) ;  /* 0x000000001014794e */ /* 0x000fee0000000000 */
[----:B---34-:R-:W-:Y:S05]  /*72b0*/  CALL.ABS.NOINC R2 ;  /* 0x0000000002007343 */ /* 0x018fea0003c00000 */
.L_x_117:
[----:B------:R-:W-:Y:S01]  /*72c0*/  ISETP.NE.AND P6, PT, R68, RZ, PT ;  /* 0x000000ff4400720c */ /* 0x000fe20003fc5270 */
[----:B------:R-:W-:Y:S05]  /*72d0*/  WARPSYNC.ALL ;  /* 0x0000000000007948 */ /* 0x000fea0003800000 */
[----:B------:R-:W-:Y:S01]  /*72e0*/  R2UR UR4, R25 ;  /* 0x00000000190472ca */ /* 0x000fe200000e0000 */
[----:B------:R-:W-:Y:S01]  /*72f0*/  IMAD.U32 R0, RZ, RZ, UR46 ;  /* 0x0000002eff007e24 */ /* 0x000fe2000f8e00ff */
[----:B----4-:R-:W-:Y:S01]  /*7300*/  LOP3.LUT R20, R44, 0xffffe000, RZ, 0xc0, !PT ;  /* 0xffffe0002c147812 */ /* 0x010fe200078ec0ff */
[----:B------:R-:W-:Y:S01]  /*7310*/  IMAD.U32 R21, RZ, RZ, UR52 ;  /* 0x00000034ff157e24 */ /* 0x000fe2000f8e00ff */
[----:B------:R-:W-:Y:S01]  /*7320*/  ISETP.NE.AND P0, PT, R65, RZ, PT ;  /* 0x000000ff4100720c */ /* 0x000fe20003f05270 */
[----:B------:R-:W-:Y:S02]  /*7330*/  BSSY.RECONVERGENT B0, `(.L_x_118) ;  /* 0x000005c000007945 */ /* 0x000fe40003800200 */
[----:B------:R-:W-:Y:S05]  /*7340*/  @P6 LEA R0, R0, UR44, 0x3 ;  /* 0x0000002c00006c11 */ /* 0x000fea000f8e18ff */
[----:B------:R-:W-:Y:S01]  /*7350*/  @P6 VIADD R0, R0, 0x60 ;  /* 0x0000006000006836 */ /* 0x000fe20000000000 */
[----:B-1----:R-:W1:Y:S04]  /*7360*/  LDTM.16dp128bit.x8 R4, tmem[UR4+0x20] ;  /* 0x00002004000479ee */ /* 0x002e680008180000 */
[----:B------:R-:W-:Y:S01]  /*7370*/  @P6 PRMT R21, R21, 0x654, R0 ;  /* 0x0000065415156816 */ /* 0x000fe20000000000 */
[C---:B-1----:R-:W-:Y:S01]  /*7380*/  FMUL R0, R24.reuse, R4 ;  /* 0x0000000418007220 */ /* 0x042fe20000400000 */
[C---:B------:R-:W-:Y:S01]  /*7390*/  FMUL R4, R24.reuse, R8 ;  /* 0x0000000818047220 */ /* 0x040fe20000400000 */
[C---:B------:R-:W-:Y:S01]  /*73a0*/  FMUL R8, R24.reuse, R12 ;  /* 0x0000000c18087220 */ /* 0x040fe20000400000 */
[C---:B------:R-:W-:Y:S01]  /*73b0*/  FMUL R12, R24.reuse, R16 ;  /* 0x00000010180c7220 */ /* 0x040fe20000400000 */
[----:B------:R-:W-:Y:S01]  /*73c0*/  LOP3.LUT R16, R45, 0xffffe000, RZ, 0xc0, !PT ;  /* 0xffffe0002d107812 */ /* 0x000fe200078ec0ff */
[C---:B------:R-:W-:Y:S01]  /*73d0*/  FMUL R2, R24.reuse, R5 ;  /* 0x0000000518027220 */ /* 0x040fe20000400000 */
[C---:B------:R-:W-:Y:S01]  /*73e0*/  FMUL R3, R24.reuse, R6 ;  /* 0x0000000618037220 */ /* 0x040fe20000400000 */
[----:B------:R-:W-:Y:S01]  /*73f0*/  FMUL R5, R24, R9 ;  /* 0x0000000918057220 */ /* 0x000fe20000400000 */
[----:B------:R-:W-:Y:S01]  /*7400*/  FFMA R28, R27, R20, R0 ;  /* 0x000000141b1c7223 */ /* 0x000fe20000000000 */
[----:B------:R-:W-:Y:S01]  /*7410*/  LOP3.LUT R0, R46, 0xffffe000, RZ, 0xc0, !PT ;  /* 0xffffe0002e007812 */ /* 0x000fe200078ec0ff */
[C---:B------:R-:W-:Y:S01]  /*7420*/  FMUL R6, R24.reuse, R10 ;  /* 0x0000000a18067220 */ /* 0x040fe20000400000 */
[C---:B------:R-:W-:Y:S01]  /*7430*/  FMUL R9, R24.reuse, R13 ;  /* 0x0000000d18097220 */ /* 0x040fe20000400000 */
[C---:B------:R-:W-:Y:S01]  /*7440*/  FMUL R10, R24.reuse, R14 ;  /* 0x0000000e180a7220 */ /* 0x040fe20000400000 */
[----:B------:R-:W-:Y:S01]  /*7450*/  F2FP.TF32.F32.PACK_B R28, R28 ;  /* 0x0000001cff1c723e */ /* 0x000fe200024050ff */
[C---:B------:R-:W-:Y:S01]  /*7460*/  FMUL R13, R24.reuse, R17 ;  /* 0x00000011180d7220 */ /* 0x040fe20000400000 */
[----:B------:R-:W-:Y:S01]  /*7470*/  LOP3.LUT R17, R47, 0xffffe000, RZ, 0xc0, !PT ;  /* 0xffffe0002f117812 */ /* 0x000fe200078ec0ff */
[----:B------:R-:W-:Y:S01]  /*7480*/  FMUL R14, R24, R18 ;  /* 0x00000012180e7220 */ /* 0x000fe20000400000 */
[----:B------:R-:W-:Y:S01]  /*7490*/  LOP3.LUT R18, R40, 0xffffe000, RZ, 0xc0, !PT ;  /* 0xffffe00028127812 */ /* 0x000fe200078ec0ff */
[----:B------:R-:W-:Y:S01]  /*74a0*/  FFMA R29, R27, R16, R2 ;  /* 0x000000101b1d7223 */ /* 0x000fe20000000002 */
[----:B------:R-:W-:Y:S01]  /*74b0*/  LOP3.LUT R2, R41, 0xffffe000, RZ, 0xc0, !PT ;  /* 0xffffe00029027812 */ /* 0x000fe200078ec0ff */
[----:B------:R-:W-:Y:S01]  /*74c0*/  FMUL R7, R24, R7 ;  /* 0x0000000718077220 */ /* 0x000fe20000400000 */
[----:B------:R-:W-:Y:S01]  /*74d0*/  LOP3.LUT R16, R33, 0xffffe000, RZ, 0xc0, !PT ;  /* 0xffffe00021107812 */ /* 0x000fe200078ec0ff */
[C---:B------:R-:W-:Y:S01]  /*74e0*/  FFMA R30, R27.reuse, R0, R3 ;  /* 0x000000001b1e7223 */ /* 0x040fe20000000003 */
[----:B------:R-:W-:Y:S01]  /*74f0*/  LOP3.LUT R0, R42, 0xffffe000, RZ, 0xc0, !PT ;  /* 0xffffe0002a007812 */ /* 0x000fe200078ec0ff */
[C---:B------:R-:W-:Y:S01]  /*7500*/  FFMA R31, R27.reuse, R17, R7 ;  /* 0x000000111b1f7223 */ /* 0x040fe20000000007 */
[----:B------:R-:W-:Y:S01]  /*7510*/  LOP3.LUT R3, R32, 0xffffe000, RZ, 0xc0, !PT ;  /* 0xffffe00020037812 */ /* 0x000fe200078ec0ff */
[C---:B------:R-:W-:Y:S01]  /*7520*/  FFMA R4, R27.reuse, R18, R4 ;  /* 0x000000121b047223 */ /* 0x040fe20000000004 */
[----:B------:R-:W-:Y:S01]  /*7530*/  F2FP.TF32.F32.PACK_B R29, R29 ;  /* 0x0000001dff1d723e */ /* 0x000fe200024050ff */
[----:B------:R-:W-:Y:S01]  /*7540*/  FFMA R5, R27, R2, R5 ;  /* 0x000000021b057223 */ /* 0x000fe20000000005 */
[----:B------:R-:W-:Y:S01]  /*7550*/  LOP3.LUT R2, R43, 0xffffe000, RZ, 0xc0, !PT ;  /* 0xffffe0002b027812 */ /* 0x000fe200078ec0ff */
[----:B------:R-:W-:Y:S01]  /*7560*/  FMUL R11, R24, R11 ;  /* 0x0000000b180b7220 */ /* 0x000fe20000400000 */
[----:B------:R-:W-:Y:S01]  /*7570*/  F2FP.TF32.F32.PACK_B R30, R30 ;  /* 0x0000001eff1e723e */ /* 0x000fe200024050ff */
[C---:B------:R-:W-:Y:S01]  /*7580*/  FFMA R6, R27.reuse, R0, R6 ;  /* 0x000000001b067223 */ /* 0x040fe20000000006 */
[----:B------:R-:W-:Y:S01]  /*7590*/  LOP3.LUT R0, R34, 0xffffe000, RZ, 0xc0, !PT ;  /* 0xffffe00022007812 */ /* 0x000fe200078ec0ff */
[----:B------:R-:W-:Y:S01]  /*75a0*/  FFMA R7, R27, R2, R11 ;  /* 0x000000021b077223 */ /* 0x000fe2000000000b */
[----:B------:R-:W-:Y:S01]  /*75b0*/  LOP3.LUT R2, R35, 0xffffe000, RZ, 0xc0, !PT ;  /* 0xffffe00023027812 */ /* 0x000fe200078ec0ff */
[----:B------:R-:W-:Y:S01]  /*75c0*/  FFMA R8, R27, R3, R8 ;  /* 0x000000031b087223 */ /* 0x000fe20000000008 */
[----:B------:R-:W-:Y:S01]  /*75d0*/  LOP3.LUT R3, R37, 0xffffe000, RZ, 0xc0, !PT ;  /* 0xffffe00025037812 */ /* 0x000fe200078ec0ff */
[C---:B------:R-:W-:Y:S01]  /*75e0*/  FFMA R9, R27.reuse, R16, R9 ;  /* 0x000000101b097223 */ /* 0x040fe20000000009 */
[----:B------:R-:W-:Y:S01]  /*75f0*/  F2FP.TF32.F32.PACK_B R31, R31 ;  /* 0x0000001fff1f723e */ /* 0x000fe200024050ff */
[----:B------:R-:W-:Y:S01]  /*7600*/  FMUL R15, R24, R15 ;  /* 0x0000000f180f7220 */ /* 0x000fe20000400000 */
[----:B------:R-:W-:Y:S01]  /*7610*/  LOP3.LUT R16, R38, 0xffffe000, RZ, 0xc0, !PT ;  /* 0xffffe00026107812 */ /* 0x000fe200078ec0ff */
[C---:B------:R-:W-:Y:S01]  /*7620*/  FFMA R10, R27.reuse, R0, R10 ;  /* 0x000000001b0a7223 */ /* 0x040fe2000000000a */
[----:B------:R-:W-:Y:S01]  /*7630*/  LOP3.LUT R0, R36, 0xffffe000, RZ, 0xc0, !PT ;  /* 0xffffe00024007812 */ /* 0x000fe200078ec0ff */
[----:B------:R-:W-:Y:S01]  /*7640*/  FFMA R11, R27, R2, R15 ;  /* 0x000000021b0b7223 */ /* 0x000fe2000000000f */
[----:B------:R-:W-:Y:S01]  /*7650*/  LOP3.LUT R2, R39, 0xffffe000, RZ, 0xc0, !PT ;  /* 0xffffe00027027812 */ /* 0x000fe200078ec0ff */
[----:B------:R1:W-:Y:S01]  /*7660*/  STSM.16.M88.4 [R70+0x2400], R28 ;  /* 0x0024001c46007844 */ /* 0x0003e20000000200 */
[----:B------:R-:W-:Y:S01]  /*7670*/  F2FP.TF32.F32.PACK_B R4, R4 ;  /* 0x00000004ff04723e */ /* 0x000fe200024050ff */
[----:B------:R-:W-:Y:S01]  /*7680*/  FMUL R19, R24, R19 ;  /* 0x0000001318137220 */ /* 0x000fe20000400000 */
[----:B------:R-:W-:Y:S01]  /*7690*/  F2FP.TF32.F32.PACK_B R5, R5 ;  /* 0x00000005ff05723e */ /* 0x000fe200024050ff */
[C---:B------:R-:W-:Y:S01]  /*76a0*/  FFMA R12, R27.reuse, R0, R12 ;  /* 0x000000001b0c7223 */ /* 0x040fe2000000000c */
[----:B------:R-:W-:Y:S01]  /*76b0*/  F2FP.TF32.F32.PACK_B R6, R6 ;  /* 0x00000006ff06723e */ /* 0x000fe200024050ff */
[C---:B------:R-:W-:Y:S01]  /*76c0*/  FFMA R13, R27.reuse, R3, R13 ;  /* 0x000000031b0d7223 */ /* 0x040fe2000000000d */
[----:B------:R-:W-:Y:S01]  /*76d0*/  F2FP.TF32.F32.PACK_B R7, R7 ;  /* 0x00000007ff07723e */ /* 0x000fe200024050ff */
[C---:B------:R-:W-:Y:S01]  /*76e0*/  FFMA R14, R27.reuse, R16, R14 ;  /* 0x000000101b0e7223 */ /* 0x040fe2000000000e */
[----:B------:R-:W-:Y:S01]  /*76f0*/  FFMA R15, R27, R2, R19 ;  /* 0x000000021b0f7223 */ /* 0x000fe20000000013 */
[----:B------:R-:W-:Y:S02]  /*7700*/  F2FP.TF32.F32.PACK_B R8, R8 ;  /* 0x00000008ff08723e */ /* 0x000fe400024050ff */
[----:B------:R1:W-:Y:S01]  /*7710*/  STSM.16.M88.4 [R69+0x2400], R4 ;  /* 0x0024000445007844 */ /* 0x0003e20000000200 */
[----:B------:R-:W-:Y:S02]  /*7720*/  F2FP.TF32.F32.PACK_B R9, R9 ;  /* 0x00000009ff09723e */ /* 0x000fe400024050ff */
[----:B------:R-:W-:Y:S02]  /*7730*/  F2FP.TF32.F32.PACK_B R10, R10 ;  /* 0x0000000aff0a723e */ /* 0x000fe400024050ff */
[----:B------:R-:W-:Y:S02]  /*7740*/  F2FP.TF32.F32.PACK_B R11, R11 ;  /* 0x0000000bff0b723e */ /* 0x000fe400024050ff */
[----:B------:R-:W-:Y:S02]  /*7750*/  F2FP.TF32.F32.PACK_B R12, R12 ;  /* 0x0000000cff0c723e */ /* 0x000fe400024050ff */
[----:B------:R-:W-:Y:S01]  /*7760*/  F2FP.TF32.F32.PACK_B R13, R13 ;  /* 0x0000000dff0d723e */ /* 0x000fe200024050ff */
[----:B------:R1:W-:Y:S01]  /*7770*/  STSM.16.M88.4 [R71+0x2000], R8 ;  /* 0x0020000847007844 */ /* 0x0003e20000000200 */
[----:B------:R-:W-:Y:S02]  /*7780*/  F2FP.TF32.F32.PACK_B R14, R14 ;  /* 0x0000000eff0e723e */ /* 0x000fe400024050ff */
[----:B------:R-:W-:Y:S02]  /*7790*/  F2FP.TF32.F32.PACK_B R15, R15 ;  /* 0x0000000fff0f723e */ /* 0x000fe400024050ff */
[----:B------:R-:W-:Y:S02]  /*77a0*/  LEA R0, R73, UR44, 0x3 ;  /* 0x0000002c49007c11 */ /* 0x000fe4000f8e18ff */
[----:B------:R-:W-:Y:S01]  /*77b0*/  @P6 SHF.L.U32 R2, R62, 0x1f, RZ ;  /* 0x0000001f3e026819 */ /* 0x000fe200000006ff */
[----:B------:R1:W-:Y:S01]  /*77c0*/  STSM.16.M88.4 [R72+0x2000], R12 ;  /* 0x0020000c48007844 */ /* 0x0003e20000000200 */
        /* <DEDUP_REMOVED lines=9> */
[----:B------:R-:W-:Y:S02]  /*7860*/  UIADD3 UR9, UPT, UPT, UR49, 0x20, URZ ;  /* 0x0000002031097890 */ /* 0x000fe4000fffe0ff */
[----:B------:R-:W-:Y:S01]  /*7870*/  UIADD3 UR8, UPT, UPT, UR44, 0x2400, URZ ;  /* 0x000024002c087890 */ /* 0x000fe2000fffe0ff */
[----:B------:R-:W-:Y:S01]  /*7880*/  UMOV UR10, UR50 ;  /* 0x00000032000a7c82 */ /* 0x000fe20008000000 */
[----:B------:R-:W-:Y:S01]  /*7890*/  UMOV UR11, UR36 ;  /* 0x00000024000b7c82 */ /* 0x000fe20008000000 */
[----:B--2---:R-:W-:Y:S04]  /*78a0*/  UIADD3 UR4, UP0, UPT, UR6, 0x680, URZ ;  /* 0x0000068006047890 */ /* 0x004fe8000ff1e0ff */
[----:B------:R-:W-:Y:S09]  /*78b0*/  UIADD3.X UR5, UPT, UPT, URZ, UR7, URZ, UP0, !UPT ;  /* 0x00000007ff057290 */ /* 0x000ff200087fe4ff */
[----:B------:R2:W-:Y:S01]  /*78c0*/  UTMASTG.3D [UR8], [UR4] ;  /* 0x00000008040073b5 */ /* 0x0005e20008010000 */
[----:B------:R0:W-:Y:S01]  /*78d0*/  UTMACMDFLUSH ;  /* 0x00000000000079b7 */ /* 0x0001e20000000000 */
[----:B--2---:R-:W-:Y:S04]  /*78e0*/  DEPBAR.LE SB0, 0x1 ;  /* 0x000080400000791a */ /* 0x004fe80000000000 */
.L_x_119:
[----:B------:R-:W-:Y:S05]  /*78f0*/  BSYNC.RECONVERGENT B0 ;  /* 0x0000000000007941 */ /* 0x000fea0003800200 */
.L_x_118:
[----:B------:R-:W-:Y:S01]  /*7900*/  BAR.SYNC.DEFER_BLOCKING 0x1, 0x80 ;  /* 0x0042000000007b1d */ /* 0x000fe20000010000 */
[----:B------:R-:W-:Y:S04]  /*7910*/  UIADD3 UR4, UPT, UPT, UR46, 0x1, URZ ;  /* 0x000000012e047890 */ /* 0x000fe8000fffe0ff */
[----:B------:R-:W-:Y:S04]  /*7920*/  UISETP.NE.AND UP0, UPT, UR4, 0x4, UPT ;  /* 0x000000040400788c */ /* 0x000fe8000bf05270 */
[----:B------:R-:W-:Y:S01]  /*7930*/  USEL UR45, UR4, URZ, UP0 ;  /* 0x000000ff042d7287 */ /* 0x000fe20008000000 */
[----:B------:R2:W-:Y:S01]  /*7940*/  @P6 SYNCS.ARRIVE.TRANS64.RED.A1T0 RZ, [R21+URZ], RZ ;  /* 0x000000ff15ff69a7 */ /* 0x0005e200081004ff */
[----:B------:R-:W-:Y:S01]  /*7950*/  BSSY B1, `(.L_x_120) ;  /* 0x0000018000017945 */ /* 0x000fe20003800000 */
[----:B------:R-:W3:Y:S02]  /*7960*/  @P6 SYNCS.PHASECHK.TRANS64.TRYWAIT P0, [R0+URZ+0x40], R2 ;  /* 0x00004002000065a7 */ /* 0x000ee400080011ff */
[----:B---3--:R-:W-:Y:S01]  /*7970*/  @P6 SEL R75, RZ, 0x1, !P0 ;  /* 0x00000001ff4b6807 */ /* 0x008fe20004000000 */
[----:B--2---:R-:W-:Y:S06]  /*7980*/  @!P6 BRA `(.L_x_121) ;  /* 0x000000000050e947 */ /* 0x004fec0003800000 */
        /* <DEDUP_REMOVED lines=8> */
[----:B------:R-:W-:Y:S04]  /*7a10*/  SHF.L.U32 R5, R62, 0x1f, RZ ;  /* 0x0000001f3e057819 */ /* 0x000fe800000006ff */
[----:B------:R-:W1:Y:S02]  /*7a20*/  SYNCS.PHASECHK.TRANS64.TRYWAIT P0, [R0+URZ+0x40], R5 ;  /* 0x00004005000075a7 */ /* 0x000e6400080011ff */
[----:B-1----:R-:W-:Y:S05]  /*7a30*/  @!P0 BRA `(.L_x_124) ;  /* 0x0000002000008947 */ /* 0x002fea0003800000 */
.L_x_123:
[----:B------:R-:W-:Y:S05]  /*7a40*/  BSYNC B0 ;  /* 0x0000000000007941 */ /* 0x000fea0003800000 */
.L_x_122:
[----:B------:R-:W-:Y:S02]  /*7a50*/  ISETP.NE.AND P0, PT, R76, RZ, PT ;  /* 0x000000ff4c00720c */ /* 0x000fe40003f05270 */
[----:B------:R-:W-:Y:S11]  /*7a60*/  IADD3 R73, PT, PT, R73, 0x1, RZ ;  /* 0x0000000149497810 */ /* 0x000ff60007ffe0ff */
[----:B-1----:R-:W-:Y:S01]  /*7a70*/  @P0 IMAD.IADD R0, R63, 0x1, R2 ;  /* 0x000000013f000824 */ /* 0x002fe200078e0202 */
[----:B------:R-:W-:Y:S05]  /*7a80*/  @P0 WARPSYNC.ALL ;  /* 0x0000000000000948 */ /* 0x000fea0003800000 */
[----:B------:R2:W3:Y:S04]  /*7a90*/  @P0 LDSM.16.M88.4 R44, [R4+UR44+0x400] ;  /* 0x0004002c042c083b */ /* 0x0004e80008000200 */
[----:B------:R2:W4:Y:S04]  /*7aa0*/  @P0 LDSM.16.M88.4 R40, [R3+0x400] ;  /* 0x000400000328083b */ /* 0x0005280000000200 */
[----:B------:R2:W1:Y:S04]  /*7ab0*/  @P0 LDSM.16.M88.4 R32, [R2+0x400] ;  /* 0x000400000220083b */ /* 0x0004680000000200 */
[----:B------:R2:W1:Y:S02]  /*7ac0*/  @P0 LDSM.16.M88.4 R36, [R0+0x400] ;  /* 0x000400000024083b */ /* 0x0004640000000200 */
.L_x_121:
[----:B------:R-:W-:Y:S05]  /*7ad0*/  BSYNC B1 ;  /* 0x0000000000017941 */ /* 0x000fea0003800000 */
.L_x_120:
[----:B--2---:R-:W-:Y:S05]  /*7ae0*/  VIADD R0, R25, 0x40 ;  /* 0x0000004019007836 */ /* 0x004fea0000000000 */
        /* <DEDUP_REMOVED lines=20> */
.L_x_125:
[----:B------:R-:W-:Y:S01]  /*7c30*/  ISETP.NE.AND P6, PT, R68, RZ, PT ;  /* 0x000000ff4400720c */ /* 0x000fe20003fc5270 */
[----:B------:R-:W-:Y:S05]  /*7c40*/  WARPSYNC.ALL ;  /* 0x0000000000007948 */ /* 0x000fea0003800000 */
[----:B------:R-:W-:Y:S01]  /*7c50*/  R2UR UR4, R25 ;  /* 0x00000000190472ca */ /* 0x000fe200000e0000 */
[----:B------:R-:W-:Y:S01]  /*7c60*/  IMAD.U32 R0, RZ, RZ, UR45 ;  /* 0x0000002dff007e24 */ /* 0x000fe2000f8e00ff */
[----:B---3--:R-:W-:Y:S01]  /*7c70*/  LOP3.LUT R20, R44, 0xffffe000, RZ, 0xc0, !PT ;  /* 0xffffe0002c147812 */ /* 0x008fe200078ec0ff */
        /* <DEDUP_REMOVED lines=24> */
[----:B----4-:R-:W-:Y:S01]  /*7e00*/  LOP3.LUT R18, R40, 0xffffe000, RZ, 0xc0, !PT ;  /* 0xffffe00028127812 */ /* 0x010fe200078ec0ff */
        /* <DEDUP_REMOVED lines=69> */
.L_x_127:
[----:B------:R-:W-:Y:S05]  /*8260*/  BSYNC.RECONVERGENT B0 ;  /* 0x0000000000007941 */ /* 0x000fea0003800200 */
.L_x_126:
        /* <DEDUP_REMOVED lines=12> */
[----:B------:R-:W-:Y:S04]  /*8330*/  @P1 IMAD R73, R73, 0x2000, R74 ;  /* 0x0000200049491824 */ /* 0x000fe800078e024a */
[----:B------:R-:W-:Y:S05]  /*8340*/  @P1 VIADD R3, R73, UR44 ;  /* 0x0000002c49031c36 */ /* 0x000fea0008000000 */
[----:B------:R-:W-:Y:S01]  /*8350*/  @P1 IADD3 R77, PT, PT, R77, R3, RZ ;  /* 0x000000034d4d1210 */ /* 0x000fe20007ffe0ff */
[----:B------:R-:W-:Y:S01]  /*8360*/  @P1 IMAD.IADD R3, R63, 0x1, R3 ;  /* 0x000000013f031824 */ /* 0x000fe200078e0203 */
[----:B------:R-:W-:Y:S06]  /*8370*/  @P0 BRA `(.L_x_131) ;  /* 0x00000000000c0947 */ /* 0x000fec0003800000 */
[----:B------:R-:W-:Y:S04]  /*8380*/  SHF.L.U32 R0, R62, 0x1f, RZ ;  /* 0x0000001f3e007819 */ /* 0x000fe800000006ff */
[----:B------:R-:W2:Y:S02]  /*8390*/  SYNCS.PHASECHK.TRANS64.TRYWAIT P0, [R2+URZ+0x40], R0 ;  /* 0x00004000020075a7 */ /* 0x000ea400080011ff */
[----:B--2---:R-:W-:Y:S05]  /*83a0*/  @!P0 BRA `(.L_x_132) ;  /* 0x0000001400b88947 */ /* 0x004fea0003800000 */
.L_x_131:
[----:B------:R-:W-:Y:S05]  /*83b0*/  BSYNC B0 ;  /* 0x0000000000007941 */ /* 0x000fea0003800000 */
.L_x_130:
[----:B------:R-:W-:Y:S11]  /*83c0*/  ISETP.NE.AND P0, PT, R76, RZ, PT ;  /* 0x000000ff4c00720c */ /* 0x000ff60003f05270 */
[----:B------:R-:W-:Y:S02]  /*83d0*/  @!UPT UIADD3 URZ, UPT, UPT, URZ, URZ, URZ ;  /* 0x000000fffffff290 */ /* 0x000fe4000fffe0ff */
[----:B--2---:R-:W-:Y:S01]  /*83e0*/  @P0 IADD3 R0, PT, PT, R63, R77, RZ ;  /* 0x0000004d3f000210 */ /* 0x004fe20007ffe0ff */
[----:B------:R-:W-:Y:S05]  /*83f0*/  @P0 WARPSYNC.ALL ;  /* 0x0000000000000948 */ /* 0x000fea0003800000 */
[----:B------:R2:W3:Y:S04]  /*8400*/  @P0 LDSM.16.M88.4 R44, [R73+UR44+0x400] ;  /* 0x0004002c492c083b */ /* 0x0004e80008000200 */
[----:B------:R2:W4:Y:S04]  /*8410*/  @P0 LDSM.16.M88.4 R40, [R3+0x400] ;  /* 0x000400000328083b */ /* 0x0005280000000200 */
[----:B------:R2:W1:Y:S04]  /*8420*/  @P0 LDSM.16.M88.4 R32, [R77+0x400] ;  /* 0x000400004d20083b */ /* 0x0004680000000200 */
[----:B------:R2:W1:Y:S02]  /*8430*/  @P0 LDSM.16.M88.4 R36, [R0+0x400] ;  /* 0x000400000024083b */ /* 0x0004640000000200 */
.L_x_129:
[----:B------:R-:W-:Y:S05]  /*8440*/  BSYNC B1 ;  /* 0x0000000000017941 */ /* 0x000fea0003800000 */
.L_x_128:
        /* <DEDUP_REMOVED lines=21> */
.L_x_133:
[----:B------:R-:W-:Y:S01]  /*85a0*/  ISETP.NE.AND P0, PT, R65, RZ, PT ;  /* 0x000000ff4100720c */ /* 0x000fe20003f05270 */
[----:B------:R-:W-:Y:S05]  /*85b0*/  WARPSYNC.ALL ;  /* 0x0000000000007948 */ /* 0x000fea0003800000 */
[----:B------:R-:W-:Y:S01]  /*85c0*/  R2UR UR4, R25 ;  /* 0x00000000190472ca */ /* 0x000fe200000e0000 */
[----:B------:R-:W-:Y:S01]  /*85d0*/  BSSY.RECONVERGENT B0, `(.L_x_134) ;  /* 0x000005d000007945 */ /* 0x000fe20003800200 */
[----:B---3--:R-:W-:Y:S02]  /*85e0*/  LOP3.LUT R0, R44, 0xffffe000, RZ, 0xc0, !PT ;  /* 0xffffe0002c007812 */ /* 0x008fe400078ec0ff */
[----:B------:R-:W-:Y:S02]  /*85f0*/  LOP3.LUT R2, R45, 0xffffe000, RZ, 0xc0, !PT ;  /* 0xffffe0002d027812 */ /* 0x000fe400078ec0ff */
[----:B------:R-:W-:Y:S02]  /*8600*/  LOP3.LUT R3, R46, 0xffffe000, RZ, 0xc0, !PT ;  /* 0xffffe0002e037812 */ /* 0x000fe400078ec0ff */
[----:B------:R-:W-:Y:S02]  /*8610*/  LOP3.LUT R20, R47, 0xffffe000, RZ, 0xc0, !PT ;  /* 0xffffe0002f147812 */ /* 0x000fe400078ec0ff */
[----:B----4-:R-:W-:Y:S02]  /*8620*/  LOP3.LUT R21, R40, 0xffffe000, RZ, 0xc0, !PT ;  /* 0xffffe00028157812 */ /* 0x010fe400078ec0ff */
[----:B------:R-:W-:Y:S01]  /*8630*/  LOP3.LUT R25, R41, 0xffffe000, RZ, 0xc0, !PT ;  /* 0xffffe00029197812 */ /* 0x000fe200078ec0ff */
[----:B-1----:R-:W1:Y:S01]  /*8640*/  LDTM.16dp128bit.x8 R4, tmem[UR4+0x60] ;  /* 0x00006004000479ee */ /* 0x002e620008180000 */
[----:B------:R-:W-:Y:S01]  /*8650*/  R2UR UR4, R26 ;  /* 0x000000001a0472ca */ /* 0x000fe200000e0000 */
[----:B------:R-:W-:Y:S01]  /*8660*/  NOP ;  /* 0x0000000000007918 */ /* 0x000fe20000000000 */
[----:B------:R-:W-:Y:S02]  /*8670*/  LOP3.LUT R26, R42, 0xffffe000, RZ, 0xc0, !PT ;  /* 0xffffe0002a1a7812 */ /* 0x000fe400078ec0ff */
[----:B------:R-:W-:Y:S02]  /*8680*/  LOP3.LUT R28, R43, 0xffffe000, RZ, 0xc0, !PT ;  /* 0xffffe0002b1c7812 */ /* 0x000fe400078ec0ff */
[----:B------:R-:W-:Y:S02]  /*8690*/  LOP3.LUT R29, R32, 0xffffe000, RZ, 0xc0, !PT ;  /* 0xffffe000201d7812 */ /* 0x000fe400078ec0ff */
[----:B------:R-:W-:Y:S02]  /*86a0*/  LOP3.LUT R30, R33, 0xffffe000, RZ, 0xc0, !PT ;  /* 0xffffe000211e7812 */ /* 0x000fe400078ec0ff */
[----:B------:R-:W-:Y:S02]  /*86b0*/  LOP3.LUT R31, R34, 0xffffe000, RZ, 0xc0, !PT ;  /* 0xffffe000221f7812 */ /* 0x000fe400078ec0ff */
[----:B------:R-:W-:Y:S01]  /*86c0*/  LOP3.LUT R32, R35, 0xffffe000, RZ, 0xc0, !PT ;  /* 0xffffe00023207812 */ /* 0x000fe200078ec0ff */
[----:B------:R-:W-:Y:S01]  /*86d0*/  UIADD3 UR4, UPT, UPT, UR4, 0xd0, URZ ;  /* 0x000000d004047890 */ /* 0x000fe2000fffe0ff */
[----:B------:R-:W-:Y:S02]  /*86e0*/  LOP3.LUT R33, R36, 0xffffe000, RZ, 0xc0, !PT ;  /* 0xffffe00024217812 */ /* 0x000fe400078ec0ff */
[----:B------:R-:W-:Y:S01]  /*86f0*/  LOP3.LUT R34, R37, 0xffffe000, RZ, 0xc0, !PT ;  /* 0xffffe00025227812 */ /* 0x000fe200078ec0ff */
[----:B------:R-:W-:Y:S01]  /*8700*/  UPRMT UR4, UR52, 0x654, UR4 ;  /* 0x0000065434047896 */ /* 0x000fe20008000004 */
[----:B------:R-:W-:Y:S02]  /*8710*/  LOP3.LUT R35, R38, 0xffffe000, RZ, 0xc0, !PT ;  /* 0xffffe00026237812 */ /* 0x000fe400078ec0ff */
[----:B------:R-:W-:Y:S01]  /*8720*/  LOP3.LUT R36, R39, 0xffffe000, RZ, 0xc0, !PT ;  /* 0xffffe00027247812 */ /* 0x000fe200078ec0ff */
[C---:B-1----:R-:W-:Y:S01]  /*8730*/  FMUL R4, R24.reuse, R4 ;  /* 0x0000000418047220 */ /* 0x042fe20000400000 */
[C---:B------:R-:W-:Y:S01]  /*8740*/  FMUL R5, R24.reuse, R5 ;  /* 0x0000000518057220 */ /* 0x040fe20000400000 */
[C---:B------:R-:W-:Y:S01]  /*8750*/  FMUL R6, R24.reuse, R6 ;  /* 0x0000000618067220 */ /* 0x040fe20000400000 */
[C---:B------:R-:W-:Y:S01]  /*8760*/  FMUL R7, R24.reuse, R7 ;  /* 0x0000000718077220 */ /* 0x040fe20000400000 */
[C---:B------:R-:W-:Y:S01]  /*8770*/  FFMA R4, R27.reuse, R0, R4 ;  /* 0x000000001b047223 */ /* 0x040fe20000000004 */
[C---:B------:R-:W-:Y:S01]  /*8780*/  FMUL R8, R24.reuse, R8 ;  /* 0x0000000818087220 */ /* 0x040fe20000400000 */
[C---:B------:R-:W-:Y:S01]  /*8790*/  FFMA R5, R27.reuse, R2, R5 ;  /* 0x000000021b057223 */ /* 0x040fe20000000005 */
[C---:B------:R-:W-:Y:S01]  /*87a0*/  FMUL R9, R24.reuse, R9 ;  /* 0x0000000918097220 */ /* 0x040fe20000400000 */
[C---:B------:R-:W-:Y:S01]  /*87b0*/  FFMA R6, R27.reuse, R3, R6 ;  /* 0x000000031b067223 */ /* 0x040fe20000000006 */
[----:B------:R-:W-:Y:S01]  /*87c0*/  F2FP.TF32.F32.PACK_B R4, R4 ;  /* 0x00000004ff04723e */ /* 0x000fe200024050ff */
[C---:B------:R-:W-:Y:S01]  /*87d0*/  FMUL R10, R24.reuse, R10 ;  /* 0x0000000a180a7220 */ /* 0x040fe20000400000 */
[----:B------:R-:W-:Y:S01]  /*87e0*/  F2FP.TF32.F32.PACK_B R5, R5 ;  /* 0x00000005ff05723e */ /* 0x000fe200024050ff */
[C---:B------:R-:W-:Y:S01]  /*87f0*/  FFMA R7, R27.reuse, R20, R7 ;  /* 0x000000141b077223 */ /* 0x040fe20000000007 */
[C---:B------:R-:W-:Y:S01]  /*8800*/  FMUL R11, R24.reuse, R11 ;  /* 0x0000000b180b7220 */ /* 0x040fe20000400000 */
        /* <DEDUP_REMOVED lines=8> */
[----:B------:R-:W-:Y:S01]  /*8890*/  F2FP.TF32.F32.PACK_B R6, R6 ;  /* 0x00000006ff06723e */ /* 0x000fe200024050ff */
[C---:B------:R-:W-:Y:S01]  /*88a0*/  FFMA R12, R27.reuse, R29, R12 ;  /* 0x0000001d1b0c7223 */ /* 0x040fe2000000000c */
[----:B------:R-:W-:Y:S01]  /*88b0*/  F2FP.TF32.F32.PACK_B R7, R7 ;  /* 0x00000007ff07723e */ /* 0x000fe200024050ff */
[C---:B------:R-:W-:Y:S01]  /*88c0*/  FMUL R16, R24.reuse, R16 ;  /* 0x0000001018107220 */ /* 0x040fe20000400000 */
[C---:B------:R-:W-:Y:S01]  /*88d0*/  FFMA R13, R27.reuse, R30, R13 ;  /* 0x0000001e1b0d7223 */ /* 0x040fe2000000000d */
[C---:B------:R-:W-:Y:S01]  /*88e0*/  FMUL R17, R24.reuse, R17 ;  /* 0x0000001118117220 */ /* 0x040fe20000400000 */
[C---:B------:R-:W-:Y:S01]  /*88f0*/  FFMA R14, R27.reuse, R31, R14 ;  /* 0x0000001f1b0e7223 */ /* 0x040fe2000000000e */
[C---:B------:R-:W-:Y:S01]  /*8900*/  FMUL R18, R24.reuse, R18 ;  /* 0x0000001218127220 */ /* 0x040fe20000400000 */
[C---:B------:R-:W-:Y:S01]  /*8910*/  FFMA R15, R27.reuse, R32, R15 ;  /* 0x000000201b0f7223 */ /* 0x040fe2000000000f */
[----:B------:R-:W-:Y:S01]  /*8920*/  FMUL R19, R24, R19 ;  /* 0x0000001318137220 */ /* 0x000fe20000400000 */
[----:B------:R-:W-:Y:S01]  /*8930*/  F2FP.TF32.F32.PACK_B R8, R8 ;  /* 0x00000008ff08723e */ /* 0x000fe200024050ff */
[C---:B------:R-:W-:Y:S01]  /*8940*/  FFMA R16, R27.reuse, R33, R16 ;  /* 0x000000211b107223 */ /* 0x040fe20000000010 */
[----:B------:R-:W-:Y:S01]  /*8950*/  F2FP.TF32.F32.PACK_B R9, R9 ;  /* 0x00000009ff09723e */ /* 0x000fe200024050ff */
[----:B------:R-:W-:Y:S01]  /*8960*/  SYNCS.ARRIVE.TRANS64.RED.A1T0 RZ, [UR4], RZ ;  /* 0x000000ffffff79a7 */ /* 0x000fe20008100404 */
[----:B------:R1:W-:Y:S01]  /*8970*/  STSM.16.M88.4 [R70+0x6400], R4 ;  /* 0x0064000446007844 */ /* 0x0003e20000000200 */
        /* <DEDUP_REMOVED lines=14> */
[----:B------:R-:W-:Y:S05]  /*8a60*/  F2FP.TF32.F32.PACK_B R19, R19 ;  /* 0x00000013ff13723e */ /* 0x000fea00024050ff */
        /* <DEDUP_REMOVED lines=19> */
.L_x_135:
[----:B------:R-:W-:Y:S05]  /*8ba0*/  BSYNC.RECONVERGENT B0 ;  /* 0x0000000000007941 */ /* 0x000fea0003800200 */
.L_x_134:
[----:B------:R-:W-:Y:S01]  /*8bb0*/  BAR.SYNC.DEFER_BLOCKING 0x1, 0x80 ;  /* 0x0042000000007b1d */ /* 0x000fe20000010000 */
[----:B------:R-:W-:Y:S01]  /*8bc0*/  UISETP.NE.AND UP0, UPT, UR47, -0x4, UPT ;  /* 0xfffffffc2f00788c */ /* 0x000fe2000bf05270 */
[----:B------:R-:W-:Y:S08]  /*8bd0*/  IADD3 R22, PT, PT, R22, 0x1, RZ ;  /* 0x0000000116167810 */ /* 0x000ff00007ffe0ff */
[----:B------:R-:W-:Y:S05]  /*8be0*/  BRA.U !UP0, `(.L_x_136) ;  /* 0x0000000108287547 */ /* 0x000fea000b800000 */
[----:B------:R-:W-:Y:S01]  /*8bf0*/  ISETP.NE.AND P0, PT, R68, RZ, PT ;  /* 0x000000ff4400720c */ /* 0x000fe20003f05270 */
[----:B------:R-:W-:Y:S01]  /*8c00*/  IMAD.U32 R2, RZ, RZ, UR46 ;  /* 0x0000002eff027e24 */ /* 0x000fe2000f8e00ff */
[----:B------:R-:W-:Y:S01]  /*8c10*/  UIADD3 UR4, UPT, UPT, UR46, 0x1, URZ ;  /* 0x000000012e047890 */ /* 0x000fe2000fffe0ff */
[----:B------:R-:W-:Y:S03]  /*8c20*/  IMAD.U32 R0, RZ, RZ, UR52 ;  /* 0x00000034ff007e24 */ /* 0x000fe6000f8e00ff */
[----:B------:R-:W-:Y:S04]  /*8c30*/  UISETP.NE.AND UP0, UPT, UR4, 0x4, UPT ;  /* 0x000000040400788c */ /* 0x000fe8000bf05270 */
[----:B------:R-:W-:Y:S03]  /*8c40*/  USEL UR46, UR4, URZ, UP0 ;  /* 0x000000ff042e7287 */ /* 0x000fe60008000000 */
[----:B------:R-:W-:Y:S05]  /*8c50*/  @P0 LEA R2, R2, UR44, 0x3 ;  /* 0x0000002c02020c11 */ /* 0x000fea000f8e18ff */
[----:B------:R-:W-:Y:S05]  /*8c60*/  @P0 VIADD R2, R2, 0x60 ;  /* 0x0000006002020836 */ /* 0x000fea0000000000 */
[----:B------:R-:W-:Y:S04]  /*8c70*/  @P0 PRMT R0, R0, 0x654, R2 ;  /* 0x0000065400000816 */ /* 0x000fe80000000002 */
[----:B------:R2:W-:Y:S03]  /*8c80*/  @P0 SYNCS.ARRIVE.TRANS64.RED.A1T0 RZ, [R0+URZ], RZ ;  /* 0x000000ff00ff09a7 */ /* 0x0005e600081004ff */
.L_x_136:
[----:B------:R-:W-:Y:S01]  /*8c90*/  R2UR UR4, R55 ;  /* 0x00000000370472ca */ /* 0x000fe200000e0000 */
[----:B------:R-:W-:Y:S01]  /*8ca0*/  UISETP.NE.AND UP0, UPT, UR62, URZ, UPT ;  /* 0x000000ff3e00728c */ /* 0x000fe2000bf05270 */
[----:B------:R-:W-:Y:S01]  /*8cb0*/  ISETP.NE.AND P0, PT, R59, 0x2, PT ;  /* 0x000000023b00780c */ /* 0x000fe20003f05270 */
[----:B------:R-:W-:Y:S01]  /*8cc0*/  UIADD3 UR16, UPT, UPT, UR38, UR63, URZ ;  /* 0x0000003f26107290 */ /* 0x000fe2000fffe0ff */
[----:B------:R-:W-:Y:S01]  /*8cd0*/  ISETP.NE.AND P1, PT, R22, 0x4, PT ;  /* 0x000000041600780c */ /* 0x000fe20003f25270 */
[----:B------:R-:W-:Y:S01]  /*8ce0*/  UIADD3 UR47, UPT, UPT, UR47, 0x4, URZ ;  /* 0x000000042f2f7890 */ /* 0x000fe2000fffe0ff */
[----:B------:R-:W-:Y:S01]  /*8cf0*/  SEL R2, RZ, 0x1, P0 ;  /* 0x00000001ff027807 */ /* 0x000fe20000000000 */
[----:B------:R-:W-:Y:S01]  /*8d00*/  UMOV UR36, UR61 ;  /* 0x0000003d00247c82 */ /* 0x000fe20008000000 */
[----:B--2---:R-:W-:Y:S02]  /*8d10*/  SEL R0, RZ, 0x1, P1 ;  /* 0x00000001ff007807 */ /* 0x004fe40000800000 */
[----:B------:R-:W-:Y:S02]  /*8d20*/  LOP3.LUT R60, R60, R2, RZ, 0x3c, !PT ;  /* 0x000000023c3c7212 */ /* 0x000fe400078e3cff */
[----:B------:R-:W-:Y:S01]  /*8d30*/  LOP3.LUT R61, R61, R0, RZ, 0x3c, !PT ;  /* 0x000000003d3d7212 */ /* 0x000fe200078e3cff */
[----:B------:R-:W-:Y:S01]  /*8d40*/  UIADD3 UR20, UPT, UPT, UR37, UR4, URZ ;  /* 0x0000000425147290 */ /* 0x000fe2000fffe0ff */
[----:B------:R-:W-:Y:S02]  /*8d50*/  SEL R59, R59, RZ, P0 ;  /* 0x000000ff3b3b7207 */ /* 0x000fe40000000000 */
[----:B------:R-:W-:Y:S01]  /*8d60*/  SEL R22, R22, RZ, P1 ;  /* 0x000000ff16167207 */ /* 0x000fe20000800000 */
[----:B------:R-:W-:Y:S08]  /*8d70*/  BRA.U UP0, `(.L_x_137) ;  /* 0xffffffc900907547 */ /* 0x000ff0000b83ffff */
[----:B------:R-:W-:-:S13]  /*8d80*/  R2UR UR4, R56 ;  /* 0x00000000380472ca */ /* 0x000fda00000e0000 */
[----:B------:R-:W-:-:S09]  /*8d90*/  UISETP.NE.AND UP0, UPT, UR4, URZ, UPT ;  /* 0x000000ff0400728c */ /* 0x000fd2000bf05270 */
[----:B------:R-:W-:Y:S05]  /*8da0*/  BRA.U !UP0, `(.L_x_138) ;  /* 0x0000000108487547 */ /* 0x000fea000b800000 */
[----:B------:R-:W2:Y:S02]  /*8db0*/  LDCU.64 UR4, c[0x0][0x890] ;  /* 0x00011200ff0477ac */ /* 0x000ea40008000a00 */
[----:B--2---:R-:W-:-:S04]  /*8dc0*/  UISETP.NE.U32.AND UP0, UPT, UR4, URZ, UPT ;  /* 0x000000ff0400728c */ /* 0x004fc8000bf05070 */
[----:B------:R-:W-:-:S09]  /*8dd0*/  UISETP.NE.AND.EX UP0, UPT, UR5, URZ, UPT, UP0 ;  /* 0x000000ff0500728c */ /* 0x000fd2000bf05300 */
[----:B------:R-:W-:Y:S05]  /*8de0*/  BRA.U UP0, `(.L_x_139) ;  /* 0x00000001000c7547 */ /* 0x000fea000b800000 */
[----:B------:R-:W-:-:S13]  /*8df0*/  FSETP.NEU.AND P0, PT, R27, RZ, PT ;  /* 0x000000ff1b00720b */ /* 0x000fda0003f0d000 */
[----:B------:R-:W-:Y:S05]  /*8e00*/  @!P0 EXIT ;  /* 0x000000000000894d */ /* 0x000fea0003800000 */
[----:B------:R-:W-:Y:S05]  /*8e10*/  BRA `(.L_x_138) ;  /* 0x00000000002c7947 */ /* 0x000fea0003800000 */
.L_x_139:
[----:B------:R-:W-:Y:S01]  /*8e20*/  ISETP.NE.AND P0, PT, R58, RZ, PT ;  /* 0x000000ff3a00720c */ /* 0x000fe20003f05270 */
[----:B------:R-:W-:-:S12]  /*8e30*/  BSSY.RECONVERGENT B0, `(.L_x_138) ;  /* 0x0000009000007945 */ /* 0x000fd80003800200 */
[----:B------:R-:W-:Y:S05]  /*8e40*/  @P0 BRA `(.L_x_140) ;  /* 0x0000000000140947 */ /* 0x000fea0003800000 */
[----:B------:R-:W2:Y:S02]  /*8e50*/  LDCU.64 UR4, c[0x0][0x888] ;  /* 0x00011100ff0477ac */ /* 0x000ea40008000a00 */
[----:B--2---:R-:W-:-:S04]  /*8e60*/  ISETP.NE.U32.AND P0, PT, RZ, UR4, PT ;  /* 0x00000004ff007c0c */ /* 0x004fc8000bf05070 */
[----:B------:R-:W-:-:S13]  /*8e70*/  ISETP.NE.AND.EX P0, PT, RZ, UR5, PT, P0 ;  /* 0x00000005ff007c0c */ /* 0x000fda000bf05300 */
[----:B------:R-:W-:Y:S05]  /*8e80*/  @!P0 EXIT ;  /* 0x000000000000894d */ /* 0x000fea0003800000 */
[----:B------:R-:W-:Y:S05]  /*8e90*/  BRA `(.L_x_141) ;  /* 0x0000000000087947 */ /* 0x000fea0003800000 */
.L_x_140:
[----:B------:R-:W-:-:S13]  /*8ea0*/  FSETP.NEU.AND P0, PT, R27, RZ, PT ;  /* 0x000000ff1b00720b */ /* 0x000fda0003f0d000 */
[----:B------:R-:W-:Y:S05]  /*8eb0*/  @!P0 EXIT ;  /* 0x000000000000894d */ /* 0x000fea0003800000 */
.L_x_141:
[----:B------:R-:W-:Y:S05]  /*8ec0*/  BSYNC.RECONVERGENT B0 ;  /* 0x0000000000007941 */ /* 0x000fea0003800200 */
.L_x_138:
[----:B------:R-:W-:Y:S01]  /*8ed0*/  ULEA UR4, UR46, UR44, 0x3 ;  /* 0x0000002c2e047291 */ /* 0x000fe2000f8e18ff */
[----:B------:R-:W-:-:S04]  /*8ee0*/  DEPBAR.LE SB0, 0x0 ;  /* 0x000080000000791a */ /* 0x000fc80000000000 */
[----:B------:R-:W-:-:S04]  /*8ef0*/  UIADD3 UR4, UPT, UPT, UR4, 0x60, URZ ;  /* 0x0000006004047890 */ /* 0x000fc8000fffe0ff */
[----:B------:R-:W-:-:S09]  /*8f00*/  UPRMT UR4, UR52, 0x654, UR4 ;  /* 0x0000065434047896 */ /* 0x000fd20008000004 */
[----:B------:R-:W-:Y:S01]  /*8f10*/  SYNCS.ARRIVE.TRANS64.RED.A1T0 RZ, [UR4], RZ ;  /* 0x000000ffffff79a7 */ /* 0x000fe20008100404 */
[----:B------:R-:W-:Y:S05]  /*8f20*/  EXIT ;  /* 0x000000000000794d */ /* 0x000fea0003800000 */
.L_x_24:
[----:B--2---:R2:W3:Y:S02]  /*8f30*/  SYNCS.PHASECHK.TRANS64.TRYWAIT P0, [R0+URZ+0x100], R2 ;  /* 0x00010002000075a7 */ /* 0x0044e400080011ff */
[----:B---3--:R-:W-:Y:S05]  /*8f40*/  @!P0 NANOSLEEP.SYNCS 0x989680 ;  /* 0x009896800000895d */ /* 0x008fea0003900000 */
[----:B------:R-:W3:Y:S02]  /*8f50*/  @!P0 SYNCS.PHASECHK.TRANS64 P0, [R0+URZ+0x100], R2 ;  /* 0x00010002000085a7 */ /* 0x000ee400080010ff */
[----:B---3--:R-:W-:Y:S05]  /*8f60*/  @!P0 BRA `(.L_x_24) ;  /* 0xfffffffc00f08947 */ /* 0x008fea000383ffff */
[----:B------:R-:W-:Y:S05]  /*8f70*/  BRA `(.L_x_142) ;  /* 0xffffff88009c7947 */ /* 0x000fea000383ffff */
.L_x_27:
[----:B-1----:R-:W-:-:S07]  /*8f80*/  MOV R0, UR33 ;  /* 0x0000002100007c02 */ /* 0x002fce0008000f00 */
.L_x_143:
[----:B-1----:R1:W2:Y:S02]  /*8f90*/  SYNCS.PHASECHK.TRANS64.TRYWAIT P0, [R0+URZ+0x20], R3 ;  /* 0x00002003000075a7 */ /* 0x0022a400080011ff */
[----:B--2---:R-:W-:Y:S05]  /*8fa0*/  @!P0 NANOSLEEP.SYNCS 0x989680 ;  /* 0x009896800000895d */ /* 0x004fea0003900000 */
[----:B------:R-:W2:Y:S02]  /*8fb0*/  @!P0 SYNCS.PHASECHK.TRANS64 P0, [R0+URZ+0x20], R3 ;  /* 0x00002003000085a7 */ /* 0x000ea400080010ff */
[----:B--2---:R-:W-:Y:S05]  /*8fc0*/  @!P0 BRA `(.L_x_143) ;  /* 0xfffffffc00f08947 */ /* 0x004fea000383ffff */
[----:B------:R-:W-:Y:S05]  /*8fd0*/  BRA `(.L_x_26) ;  /* 0xffffff8800e87947 */ /* 0x000fea000383ffff */
.L_x_36:
[----:B-1----:R-:W-:-:S07]  /*8fe0*/  MOV R0, UR33 ;  /* 0x0000002100007c02 */ /* 0x002fce0008000f00 */
.L_x_144:
[----:B-1----:R1:W2:Y:S02]  /*8ff0*/  SYNCS.PHASECHK.TRANS64.TRYWAIT P0, [R0+URZ+0x20], R3 ;  /* 0x00002003000075a7 */ /* 0x0022a400080011ff */
[----:B--2---:R-:W-:Y:S05]  /*9000*/  @!P0 NANOSLEEP.SYNCS 0x989680 ;  /* 0x009896800000895d */ /* 0x004fea0003900000 */
[----:B------:R-:W2:Y:S02]  /*9010*/  @!P0 SYNCS.PHASECHK.TRANS64 P0, [R0+URZ+0x20], R3 ;  /* 0x00002003000085a7 */ /* 0x000ea400080010ff */
[----:B--2---:R-:W-:Y:S05]  /*9020*/  @!P0 BRA `(.L_x_144) ;  /* 0xfffffffc00f08947 */ /* 0x004fea000383ffff */
[----:B------:R-:W-:Y:S05]  /*9030*/  BRA `(.L_x_35) ;  /* 0xffffff8c00f47947 */ /* 0x000fea000383ffff */
.L_x_43:
[----:B-1----:R1:W4:Y:S02]  /*9040*/  SYNCS.PHASECHK.TRANS64.TRYWAIT P0, [R3+URZ+0x90], R0 ;  /* 0x00009000030075a7 */ /* 0x00232400080011ff */
[----:B----4-:R-:W-:Y:S05]  /*9050*/  @!P0 NANOSLEEP.SYNCS 0x989680 ;  /* 0x009896800000895d */ /* 0x010fea0003900000 */
[----:B------:R-:W4:Y:S02]  /*9060*/  @!P0 SYNCS.PHASECHK.TRANS64 P0, [R3+URZ+0x90], R0 ;  /* 0x00009000030085a7 */ /* 0x000f2400080010ff */
[----:B----4-:R-:W-:Y:S05]  /*9070*/  @!P0 BRA `(.L_x_43) ;  /* 0xfffffffc00f08947 */ /* 0x010fea000383ffff */
[----:B------:R-:W-:Y:S05]  /*9080*/  BRA `(.L_x_145) ;  /* 0xffffff9000e07947 */ /* 0x000fea000383ffff */
.L_x_47:
[----:B------:R-:W-:-:S07]  /*9090*/  MOV R0, UR4 ;  /* 0x0000000400007c02 */ /* 0x000fce0008000f00 */
.L_x_146:
[----:B-1----:R1:W2:Y:S02]  /*90a0*/  SYNCS.PHASECHK.TRANS64.TRYWAIT P0, [R0+URZ], R2 ;  /* 0x00000002000075a7 */ /* 0x0022a400080011ff */
[----:B--2---:R-:W-:Y:S05]  /*90b0*/  @!P0 NANOSLEEP.SYNCS 0x989680 ;  /* 0x009896800000895d */ /* 0x004fea0003900000 */
[----:B------:R-:W2:Y:S02]  /*90c0*/  @!P0 SYNCS.PHASECHK.TRANS64 P0, [R0+URZ], R2 ;  /* 0x00000002000085a7 */ /* 0x000ea400080010ff */
[----:B--2---:R-:W-:Y:S05]  /*90d0*/  @!P0 BRA `(.L_x_146) ;  /* 0xfffffffc00f08947 */ /* 0x004fea000383ffff */
[----:B------:R-:W-:Y:S05]  /*90e0*/  BRA `(.L_x_147) ;  /* 0xffffff9800887947 */ /* 0x000fea000383ffff */
.L_x_48:
[----:B------:R-:W-:-:S07]  /*90f0*/  MOV R0, UR5 ;  /* 0x0000000500007c02 */ /* 0x000fce0008000f00 */
.L_x_148:
[----:B-1----:R1:W2:Y:S02]  /*9100*/  SYNCS.PHASECHK.TRANS64.TRYWAIT P0, [R0+URZ], R3 ;  /* 0x00000003000075a7 */ /* 0x0022a400080011ff */
[----:B--2---:R-:W-:Y:S05]  /*9110*/  @!P0 NANOSLEEP.SYNCS 0x989680 ;  /* 0x009896800000895d */ /* 0x004fea0003900000 */
[----:B------:R-:W2:Y:S02]  /*9120*/  @!P0 SYNCS.PHASECHK.TRANS64 P0, [R0+URZ], R3 ;  /* 0x00000003000085a7 */ /* 0x000ea400080010ff */
[----:B--2---:R-:W-:Y:S05]  /*9130*/  @!P0 BRA `(.L_x_148) ;  /* 0xfffffffc00f08947 */ /* 0x004fea000383ffff */
[----:B------:R-:W-:Y:S05]  /*9140*/  BRA `(.L_x_149) ;  /* 0xffffff9800947947 */ /* 0x000fea000383ffff */
.L_x_49:
[----:B------:R-:W-:-:S07]  /*9150*/  MOV R0, UR5 ;  /* 0x0000000500007c02 */ /* 0x000fce0008000f00 */
.L_x_150:
[----:B-1----:R1:W2:Y:S02]  /*9160*/  SYNCS.PHASECHK.TRANS64.TRYWAIT P0, [R0+URZ], R3 ;  /* 0x00000003000075a7 */ /* 0x0022a400080011ff */
[----:B--2---:R-:W-:Y:S05]  /*9170*/  @!P0 NANOSLEEP.SYNCS 0x989680 ;  /* 0x009896800000895d */ /* 0x004fea0003900000 */
[----:B------:R-:W2:Y:S02]  /*9180*/  @!P0 SYNCS.PHASECHK.TRANS64 P0, [R0+URZ], R3 ;  /* 0x00000003000085a7 */ /* 0x000ea400080010ff */
[----:B--2---:R-:W-:Y:S05]  /*9190*/  @!P0 BRA `(.L_x_150) ;  /* 0xfffffffc00f08947 */ /* 0x004fea000383ffff */
[----:B------:R-:W-:Y:S05]  /*91a0*/  BRA `(.L_x_151) ;  /* 0xffffff9800a07947 */ /* 0x000fea000383ffff */
.L_x_52:
[----:B--2---:R2:W3:Y:S02]  /*91b0*/  SYNCS.PHASECHK.TRANS64.TRYWAIT P0, [R2+URZ+0xf0], R4 ;  /* 0x0000f004020075a7 */ /* 0x0044e400080011ff */
[----:B---3--:R-:W-:Y:S05]  /*91c0*/  @!P0 NANOSLEEP.SYNCS 0x989680 ;  /* 0x009896800000895d */ /* 0x008fea0003900000 */
[----:B------:R-:W3:Y:S02]  /*91d0*/  @!P0 SYNCS.PHASECHK.TRANS64 P0, [R2+URZ+0xf0], R4 ;  /* 0x0000f004020085a7 */ /* 0x000ee400080010ff */
[----:B---3--:R-:W-:Y:S05]  /*91e0*/  @!P0 BRA `(.L_x_52) ;  /* 0xfffffffc00f08947 */ /* 0x008fea000383ffff */
[----:B------:R-:W-:Y:S05]  /*91f0*/  BRA `(.L_x_152) ;  /* 0xffffff9800fc7947 */ /* 0x000fea000383ffff */
.L_x_53:
[----:B------:R-:W-:-:S07]  /*9200*/  MOV R2, UR4 ;  /* 0x0000000400027c02 */ /* 0x000fce0008000f00 */
.L_x_153:
[----:B--2---:R2:W3:Y:S02]  /*9210*/  SYNCS.PHASECHK.TRANS64.TRYWAIT P0, [R2+URZ+0xa0], R5 ;  /* 0x0000a005020075a7 */ /* 0x0044e400080011ff */
[----:B---3--:R-:W-:Y:S05]  /*9220*/  @!P0 NANOSLEEP.SYNCS 0x989680 ;  /* 0x009896800000895d */ /* 0x008fea0003900000 */
[----:B------:R-:W3:Y:S02]  /*9230*/  @!P0 SYNCS.PHASECHK.TRANS64 P0, [R2+URZ+0xa0], R5 ;  /* 0x0000a005020085a7 */ /* 0x000ee400080010ff */
[----:B---3--:R-:W-:Y:S05]  /*9240*/  @!P0 BRA `(.L_x_153) ;  /* 0xfffffffc00f08947 */ /* 0x008fea000383ffff */
[----:B------:R-:W-:Y:S05]  /*9250*/  BRA `(.L_x_154) ;  /* 0xffffff9c000c7947 */ /* 0x000fea000383ffff */
.L_x_54:
[----:B--2---:R2:W3:Y:S02]  /*9260*/  SYNCS.PHASECHK.TRANS64.TRYWAIT P1, [R2+URZ+0x90], R4 ;  /* 0x00009004020075a7 */ /* 0x0044e400080211ff */
[----:B---3--:R-:W-:Y:S05]  /*9270*/  @!P1 NANOSLEEP.SYNCS 0x989680 ;  /* 0x009896800000995d */ /* 0x008fea0003900000 */
[----:B------:R-:W3:Y:S02]  /*9280*/  @!P1 SYNCS.PHASECHK.TRANS64 P1, [R2+URZ+0x90], R4 ;  /* 0x00009004020095a7 */ /* 0x000ee400080210ff */
[----:B---3--:R-:W-:Y:S05]  /*9290*/  @!P1 BRA `(.L_x_54) ;  /* 0xfffffffc00f09947 */ /* 0x008fea000383ffff */
[----:B------:R-:W-:Y:S05]  /*92a0*/  BRA `(.L_x_155) ;  /* 0xffffff9c003c7947 */ /* 0x000fea000383ffff */
.L_x_57:
[----:B------:R-:W-:-:S07]  /*92b0*/  MOV R0, UR4 ;  /* 0x0000000400007c02 */ /* 0x000fce0008000f00 */
.L_x_156:
[----:B--2---:R2:W3:Y:S02]  /*92c0*/  SYNCS.PHASECHK.TRANS64.TRYWAIT P0, [R0+URZ+0xa0], R2 ;  /* 0x0000a002000075a7 */ /* 0x0044e400080011ff */
[----:B---3--:R-:W-:Y:S05]  /*92d0*/  @!P0 NANOSLEEP.SYNCS 0x989680 ;  /* 0x009896800000895d */ /* 0x008fea0003900000 */
[----:B------:R-:W3:Y:S02]  /*92e0*/  @!P0 SYNCS.PHASECHK.TRANS64 P0, [R0+URZ+0xa0], R2 ;  /* 0x0000a002000085a7 */ /* 0x000ee400080010ff */
[----:B---3--:R-:W-:Y:S05]  /*92f0*/  @!P0 BRA `(.L_x_156) ;  /* 0xfffffffc00f08947 */ /* 0x008fea000383ffff */
[----:B------:R-:W-:Y:S05]  /*9300*/  BRA `(.L_x_56) ;  /* 0xffffff9c00907947 */ /* 0x000fea000383ffff */
.L_x_64:
[----:B-1----:R1:W2:Y:S02]  /*9310*/  SYNCS.PHASECHK.TRANS64.TRYWAIT P1, [R0+URZ+0x90], R2 ;  /* 0x00009002000075a7 */ /* 0x0022a400080211ff */
[----:B--2---:R-:W-:Y:S05]  /*9320*/  @!P1 NANOSLEEP.SYNCS 0x989680 ;  /* 0x009896800000995d */ /* 0x004fea0003900000 */
[----:B------:R-:W2:Y:S02]  /*9330*/  @!P1 SYNCS.PHASECHK.TRANS64 P1, [R0+URZ+0x90], R2 ;  /* 0x00009002000095a7 */ /* 0x000ea400080210ff */
[----:B--2---:R-:W-:Y:S05]  /*9340*/  @!P1 BRA `(.L_x_64) ;  /* 0xfffffffc00f09947 */ /* 0x004fea000383ffff */
[----:B------:R-:W-:Y:S05]  /*9350*/  BRA `(.L_x_157) ;  /* 0xffffffa400247947 */ /* 0x000fea000383ffff */
.L_x_65:
[----:B------:R-:W-:-:S07]  /*9360*/  MOV R2, UR46 ;  /* 0x0000002e00027c02 */ /* 0x000fce0008000f00 */
.L_x_158:
[----:B-1----:R1:W2:Y:S02]  /*9370*/  SYNCS.PHASECHK.TRANS64.TRYWAIT P0, [R2+URZ+0xd0], R0 ;  /* 0x0000d000020075a7 */ /* 0x0022a400080011ff */
[----:B--2---:R-:W-:Y:S05]  /*9380*/  @!P0 NANOSLEEP.SYNCS 0x989680 ;  /* 0x009896800000895d */ /* 0x004fea0003900000 */
[----:B------:R-:W2:Y:S02]  /*9390*/  @!P0 SYNCS.PHASECHK.TRANS64 P0, [R2+URZ+0xd0], R0 ;  /* 0x0000d000020085a7 */ /* 0x000ea400080010ff */
[----:B--2---:R-:W-:Y:S05]  /*93a0*/  @!P0 BRA `(.L_x_158) ;  /* 0xfffffffc00f08947 */ /* 0x004fea000383ffff */
[----:B------:R-:W-:Y:S05]  /*93b0*/  BRA `(.L_x_159) ;  /* 0xffffffa400747947 */ /* 0x000fea000383ffff */
.L_x_68:
[----:B------:R-:W-:Y:S07]  /*93c0*/  MOV R0, UR7 ;  /* 0x0000000700007c02 */ /* 0x000fee0008000f00 */
.L_x_160:
[----:B-1----:R1:W2:Y:S02]  /*93d0*/  SYNCS.PHASECHK.TRANS64.TRYWAIT P0, [R0+URZ], R2 ;  /* 0x00000002000075a7 */ /* 0x0022a400080011ff */
[----:B--2---:R-:W-:Y:S05]  /*93e0*/  @!P0 NANOSLEEP.SYNCS 0x989680 ;  /* 0x009896800000895d */ /* 0x004fea0003900000 */
[----:B------:R-:W2:Y:S02]  /*93f0*/  @!P0 SYNCS.PHASECHK.TRANS64 P0, [R0+URZ], R2 ;  /* 0x00000002000085a7 */ /* 0x000ea400080010ff */
[----:B--2---:R-:W-:Y:S05]  /*9400*/  @!P0 BRA `(.L_x_160) ;  /* 0xfffffffc00f08947 */ /* 0x004fea000383ffff */
[----:B------:R-:W-:Y:S05]  /*9410*/  BRA `(.L_x_67) ;  /* 0xffffffa400907947 */ /* 0x000fea000383ffff */
.L_x_71:
[----:B------:R-:W-:-:S07]  /*9420*/  MOV R0, UR4 ;  /* 0x0000000400007c02 */ /* 0x000fce0008000f00 */
.L_x_161:
[----:B--2---:R2:W4:Y:S02]  /*9430*/  SYNCS.PHASECHK.TRANS64.TRYWAIT P0, [R0+URZ], R2 ;  /* 0x00000002000075a7 */ /* 0x00452400080011ff */
[----:B----4-:R-:W-:Y:S05]  /*9440*/  @!P0 NANOSLEEP.SYNCS 0x989680 ;  /* 0x009896800000895d */ /* 0x010fea0003900000 */
[----:B------:R-:W4:Y:S02]  /*9450*/  @!P0 SYNCS.PHASECHK.TRANS64 P0, [R0+URZ], R2 ;  /* 0x00000002000085a7 */ /* 0x000f2400080010ff */
[----:B----4-:R-:W-:Y:S05]  /*9460*/  @!P0 BRA `(.L_x_161) ;  /* 0xfffffffc00f08947 */ /* 0x010fea000383ffff */
[----:B------:R-:W-:Y:S05]  /*9470*/  BRA `(.L_x_162) ;  /* 0xffffffa800bc7947 */ /* 0x000fea000383ffff */
.L_x_72:
[----:B------:R-:W-:-:S07]  /*9480*/  MOV R0, UR5 ;  /* 0x0000000500007c02 */ /* 0x000fce0008000f00 */
.L_x_163:
[----:B-1----:R1:W2:Y:S02]  /*9490*/  SYNCS.PHASECHK.TRANS64.TRYWAIT P0, [R0+URZ], R3 ;  /* 0x00000003000075a7 */ /* 0x0022a400080011ff */
[----:B--2---:R-:W-:Y:S05]  /*94a0*/  @!P0 NANOSLEEP.SYNCS 0x989680 ;  /* 0x009896800000895d */ /* 0x004fea0003900000 */
[----:B------:R-:W2:Y:S02]  /*94b0*/  @!P0 SYNCS.PHASECHK.TRANS64 P0, [R0+URZ], R3 ;  /* 0x00000003000085a7 */ /* 0x000ea400080010ff */
[----:B--2---:R-:W-:Y:S05]  /*94c0*/  @!P0 BRA `(.L_x_163) ;  /* 0xfffffffc00f08947 */ /* 0x004fea000383ffff */
[----:B------:R-:W-:Y:S05]  /*94d0*/  BRA `(.L_x_164) ;  /* 0xffffffa800c87947 */ /* 0x000fea000383ffff */
.L_x_73:
[----:B------:R-:W-:-:S07]  /*94e0*/  MOV R0, UR5 ;  /* 0x0000000500007c02 */ /* 0x000fce0008000f00 */
.L_x_165:
[----:B-1----:R1:W2:Y:S02]  /*94f0*/  SYNCS.PHASECHK.TRANS64.TRYWAIT P0, [R0+URZ], R3 ;  /* 0x00000003000075a7 */ /* 0x0022a400080011ff */
[----:B--2---:R-:W-:Y:S05]  /*9500*/  @!P0 NANOSLEEP.SYNCS 0x989680 ;  /* 0x009896800000895d */ /* 0x004fea0003900000 */
[----:B------:R-:W2:Y:S02]  /*9510*/  @!P0 SYNCS.PHASECHK.TRANS64 P0, [R0+URZ], R3 ;  /* 0x00000003000085a7 */ /* 0x000ea400080010ff */
[----:B--2---:R-:W-:Y:S05]  /*9520*/  @!P0 BRA `(.L_x_165) ;  /* 0xfffffffc00f08947 */ /* 0x004fea000383ffff */
[----:B------:R-:W-:Y:S05]  /*9530*/  BRA `(.L_x_166) ;  /* 0xffffffa800d47947 */ /* 0x000fea000383ffff */
.L_x_74:
[----:B-1----:R-:W-:-:S07]  /*9540*/  MOV R0, UR4 ;  /* 0x0000000400007c02 */ /* 0x002fce0008000f00 */
.L_x_167:
[----:B-1----:R1:W2:Y:S02]  /*9550*/  SYNCS.PHASECHK.TRANS64.TRYWAIT P0, [R0+URZ], R2 ;  /* 0x00000002000075a7 */ /* 0x0022a400080011ff */
[----:B--2---:R-:W-:Y:S05]  /*9560*/  @!P0 NANOSLEEP.SYNCS 0x989680 ;  /* 0x009896800000895d */ /* 0x004fea0003900000 */
[----:B------:R-:W2:Y:S02]  /*9570*/  @!P0 SYNCS.PHASECHK.TRANS64 P0, [R0+URZ], R2 ;  /* 0x00000002000085a7 */ /* 0x000ea400080010ff */
[----:B--2---:R-:W-:Y:S05]  /*9580*/  @!P0 BRA `(.L_x_167) ;  /* 0xfffffffc00f08947 */ /* 0x004fea000383ffff */
[----:B------:R-:W-:Y:S05]  /*9590*/  BRA `(.L_x_168) ;  /* 0xffffffa800e07947 */ /* 0x000fea000383ffff */
.L_x_79:
[----:B---3--:R3:W4:Y:S02]  /*95a0*/  SYNCS.PHASECHK.TRANS64.TRYWAIT P0, [R12+URZ+0x90], R0 ;  /* 0x000090000c0075a7 */ /* 0x00872400080011ff */
[----:B----4-:R-:W-:Y:S05]  /*95b0*/  @!P0 NANOSLEEP.SYNCS 0x989680 ;  /* 0x009896800000895d */ /* 0x010fea0003900000 */
[----:B------:R-:W4:Y:S02]  /*95c0*/  @!P0 SYNCS.PHASECHK.TRANS64 P0, [R12+URZ+0x90], R0 ;  /* 0x000090000c0085a7 */ /* 0x000f2400080010ff */
[----:B----4-:R-:W-:Y:S05]  /*95d0*/  @!P0 BRA `(.L_x_79) ;  /* 0xfffffffc00f08947 */ /* 0x010fea000383ffff */
[----:B------:R-:W-:Y:S05]  /*95e0*/  BRA `(.L_x_169) ;  /* 0xffffffb000007947 */ /* 0x000fea000383ffff */
.L_x_82:
[----:B-1----:R-:W-:Y:S07]  /*95f0*/  MOV R0, UR21 ;  /* 0x0000001500007c02 */ /* 0x002fee0008000f00 */
.L_x_170:
[----:B-1----:R1:W3:Y:S02]  /*9600*/  SYNCS.PHASECHK.TRANS64.TRYWAIT P2, [R0+URZ+0x88], R6 ;  /* 0x00008806000075a7 */ /* 0x0022e400080411ff */
[----:B---3--:R-:W-:Y:S05]  /*9610*/  @!P2 NANOSLEEP.SYNCS 0x989680 ;  /* 0x009896800000a95d */ /* 0x008fea0003900000 */
[----:B------:R-:W3:Y:S02]  /*9620*/  @!P2 SYNCS.PHASECHK.TRANS64 P2, [R0+URZ+0x88], R6 ;  /* 0x000088060000a5a7 */ /* 0x000ee400080410ff */
[----:B---3--:R-:W-:Y:S05]  /*9630*/  @!P2 BRA `(.L_x_170) ;  /* 0xfffffffc00f0a947 */ /* 0x008fea000383ffff */
[----:B------:R-:W-:Y:S05]  /*9640*/  BRA `(.L_x_81) ;  /* 0xffffffb400687947 */ /* 0x000fea000383ffff */
.L_x_85:
[----:B------:R-:W-:Y:S07]  /*9650*/  MOV R0, UR21 ;  /* 0x0000001500007c02 */ /* 0x000fee0008000f00 */
.L_x_171:
[----:B-1----:R1:W3:Y:S02]  /*9660*/  SYNCS.PHASECHK.TRANS64.TRYWAIT P0, [R0+URZ+0x60], R9 ;  /* 0x00006009000075a7 */ /* 0x0022e400080011ff */
[----:B---3--:R-:W-:Y:S05]  /*9670*/  @!P0 NANOSLEEP.SYNCS 0x989680 ;  /* 0x009896800000895d */ /* 0x008fea0003900000 */
[----:B------:R-:W3:Y:S02]  /*9680*/  @!P0 SYNCS.PHASECHK.TRANS64 P0, [R0+URZ+0x60], R9 ;  /* 0x00006009000085a7 */ /* 0x000ee400080010ff */
[----:B---3--:R-:W-:Y:S05]  /*9690*/  @!P0 BRA `(.L_x_171) ;  /* 0xfffffffc00f08947 */ /* 0x008fea000383ffff */
[----:B------:R-:W-:Y:S05]  /*96a0*/  BRA `(.L_x_172) ;  /* 0xffffffb400c47947 */ /* 0x000fea000383ffff */
.L_x_86:
[----:B------:R-:W-:Y:S07]  /*96b0*/  MOV R0, UR21 ;  /* 0x0000001500007c02 */ /* 0x000fee0008000f00 */
.L_x_173:
[----:B-1----:R1:W3:Y:S02]  /*96c0*/  SYNCS.PHASECHK.TRANS64.TRYWAIT P0, [R0+URZ+0x68], R9 ;  /* 0x00006809000075a7 */ /* 0x0022e400080011ff */
[----:B---3--:R-:W-:Y:S05]  /*96d0*/  @!P0 NANOSLEEP.SYNCS 0x989680 ;  /* 0x009896800000895d */ /* 0x008fea0003900000 */
[----:B------:R-:W3:Y:S02]  /*96e0*/  @!P0 SYNCS.PHASECHK.TRANS64 P0, [R0+URZ+0x68], R9 ;  /* 0x00006809000085a7 */ /* 0x000ee400080010ff */
[----:B---3--:R-:W-:Y:S05]  /*96f0*/  @!P0 BRA `(.L_x_173) ;  /* 0xfffffffc00f08947 */ /* 0x008fea000383ffff */
[----:B------:R-:W-:Y:S05]  /*9700*/  BRA `(.L_x_174) ;  /* 0xffffffb800007947 */ /* 0x000fea000383ffff */
.L_x_87:
[----:B------:R-:W-:Y:S07]  /*9710*/  MOV R0, UR21 ;  /* 0x0000001500007c02 */ /* 0x000fee0008000f00 */
.L_x_175:
[----:B-1----:R1:W3:Y:S02]  /*9720*/  SYNCS.PHASECHK.TRANS64.TRYWAIT P0, [R0+URZ+0x70], R9 ;  /* 0x00007009000075a7 */ /* 0x0022e400080011ff */
[----:B---3--:R-:W-:Y:S05]  /*9730*/  @!P0 NANOSLEEP.SYNCS 0x989680 ;  /* 0x009896800000895d */ /* 0x008fea0003900000 */
[----:B------:R-:W3:Y:S02]  /*9740*/  @!P0 SYNCS.PHASECHK.TRANS64 P0, [R0+URZ+0x70], R9 ;  /* 0x00007009000085a7 */ /* 0x000ee400080010ff */
[----:B---3--:R-:W-:Y:S05]  /*9750*/  @!P0 BRA `(.L_x_175) ;  /* 0xfffffffc00f08947 */ /* 0x008fea000383ffff */
[----:B------:R-:W-:Y:S05]  /*9760*/  BRA `(.L_x_176) ;  /* 0xffffffb800487947 */ /* 0x000fea000383ffff */
.L_x_88:
[----:B------:R-:W-:Y:S07]  /*9770*/  MOV R0, UR21 ;  /* 0x0000001500007c02 */ /* 0x000fee0008000f00 */
.L_x_177:
[----:B-1----:R1:W3:Y:S02]  /*9780*/  SYNCS.PHASECHK.TRANS64.TRYWAIT P0, [R0+URZ+0x78], R9 ;  /* 0x00007809000075a7 */ /* 0x0022e400080011ff */
[----:B---3--:R-:W-:Y:S05]  /*9790*/  @!P0 NANOSLEEP.SYNCS 0x989680 ;  /* 0x009896800000895d */ /* 0x008fea0003900000 */
[----:B------:R-:W3:Y:S02]  /*97a0*/  @!P0 SYNCS.PHASECHK.TRANS64 P0, [R0+URZ+0x78], R9 ;  /* 0x00007809000085a7 */ /* 0x000ee400080010ff */
[----:B---3--:R-:W-:Y:S05]  /*97b0*/  @!P0 BRA `(.L_x_177) ;  /* 0xfffffffc00f08947 */ /* 0x008fea000383ffff */
[----:B------:R-:W-:Y:S05]  /*97c0*/  BRA `(.L_x_178) ;  /* 0xffffffb8008c7947 */ /* 0x000fea000383ffff */
.L_x_90:
[----:B------:R-:W-:-:S07]  /*97d0*/  MOV R0, UR21 ;  /* 0x0000001500007c02 */ /* 0x000fce0008000f00 */
.L_x_179:
[----:B-1----:R1:W4:Y:S02]  /*97e0*/  SYNCS.PHASECHK.TRANS64.TRYWAIT P0, [R0+URZ+0x60], R2 ;  /* 0x00006002000075a7 */ /* 0x00232400080011ff */
[----:B----4-:R-:W-:Y:S05]  /*97f0*/  @!P0 NANOSLEEP.SYNCS 0x989680 ;  /* 0x009896800000895d */ /* 0x010fea0003900000 */
[----:B------:R-:W4:Y:S02]  /*9800*/  @!P0 SYNCS.PHASECHK.TRANS64 P0, [R0+URZ+0x60], R2 ;  /* 0x00006002000085a7 */ /* 0x000f2400080010ff */
[----:B----4-:R-:W-:Y:S05]  /*9810*/  @!P0 BRA `(.L_x_179) ;  /* 0xfffffffc00f08947 */ /* 0x010fea000383ffff */
[----:B------:R-:W-:Y:S05]  /*9820*/  BRA `(.L_x_180) ;  /* 0xffffffbc00007947 */ /* 0x000fea000383ffff */
.L_x_91:
[----:B-1----:R-:W-:-:S07]  /*9830*/  MOV R0, UR21 ;  /* 0x0000001500007c02 */ /* 0x002fce0008000f00 */
.L_x_181:
[----:B-1----:R1:W4:Y:S02]  /*9840*/  SYNCS.PHASECHK.TRANS64.TRYWAIT P0, [R0+URZ+0x68], R2 ;  /* 0x00006802000075a7 */ /* 0x00232400080011ff */
[----:B----4-:R-:W-:Y:S05]  /*9850*/  @!P0 NANOSLEEP.SYNCS 0x989680 ;  /* 0x009896800000895d */ /* 0x010fea0003900000 */
[----:B------:R-:W4:Y:S02]  /*9860*/  @!P0 SYNCS.PHASECHK.TRANS64 P0, [R0+URZ+0x68], R2 ;  /* 0x00006802000085a7 */ /* 0x000f2400080010ff */
[----:B----4-:R-:W-:Y:S05]  /*9870*/  @!P0 BRA `(.L_x_181) ;  /* 0xfffffffc00f08947 */ /* 0x010fea000383ffff */
[----:B------:R-:W-:Y:S05]  /*9880*/  BRA `(.L_x_182) ;  /* 0xffffffb800f07947 */ /* 0x000fea000383ffff */
.L_x_92:
[----:B-1----:R-:W-:-:S07]  /*9890*/  MOV R0, UR21 ;  /* 0x0000001500007c02 */ /* 0x002fce0008000f00 */
.L_x_183:
[----:B-1----:R1:W4:Y:S02]  /*98a0*/  SYNCS.PHASECHK.TRANS64.TRYWAIT P0, [R0+URZ+0x70], R2 ;  /* 0x00007002000075a7 */ /* 0x00232400080011ff */
[----:B----4-:R-:W-:Y:S05]  /*98b0*/  @!P0 NANOSLEEP.SYNCS 0x989680 ;  /* 0x009896800000895d */ /* 0x010fea0003900000 */
[----:B------:R-:W4:Y:S02]  /*98c0*/  @!P0 SYNCS.PHASECHK.TRANS64 P0, [R0+URZ+0x70], R2 ;  /* 0x00007002000085a7 */ /* 0x000f2400080010ff */
[----:B----4-:R-:W-:Y:S05]  /*98d0*/  @!P0 BRA `(.L_x_183) ;  /* 0xfffffffc00f08947 */ /* 0x010fea000383ffff */
[----:B------:R-:W-:Y:S05]  /*98e0*/  BRA `(.L_x_184) ;  /* 0xffffffb800e07947 */ /* 0x000fea000383ffff */
.L_x_94:
[----:B-1----:R1:W2:Y:S02]  /*98f0*/  SYNCS.PHASECHK.TRANS64.TRYWAIT P0, [R3+URZ+0x90], R0 ;  /* 0x00009000030075a7 */ /* 0x0022a400080011ff */
[----:B--2---:R-:W-:Y:S05]  /*9900*/  @!P0 NANOSLEEP.SYNCS 0x989680 ;  /* 0x009896800000895d */ /* 0x004fea0003900000 */
[----:B------:R-:W2:Y:S02]  /*9910*/  @!P0 SYNCS.PHASECHK.TRANS64 P0, [R3+URZ+0x90], R0 ;  /* 0x00009000030085a7 */ /* 0x000ea400080010ff */
[----:B--2---:R-:W-:Y:S05]  /*9920*/  @!P0 BRA `(.L_x_94) ;  /* 0xfffffffc00f08947 */ /* 0x004fea000383ffff */
[----:B------:R-:W-:Y:S05]  /*9930*/  BRA `(.L_x_185) ;  /* 0xffffffbc00b47947 */ /* 0x000fea000383ffff */
.L_x_105:
[----:B-1----:R-:W-:Y:S04]  /*9940*/  MOV R0, UR44 ;  /* 0x0000002c00007c02 */ /* 0x002fe80008000f00 */
[----:B------:R1:W2:Y:S03]  /*9950*/  SYNCS.PHASECHK.TRANS64.TRYWAIT P1, [R0+URZ+0x40], R3 ;  /* 0x00004003000075a7 */ /* 0x0002a600080211ff */
[----:B--2---:R-:W-:Y:S05]  /*9960*/  @!P1 NANOSLEEP.SYNCS 0x989680 ;  /* 0x009896800000995d */ /* 0x004fea0003900000 */
[----:B------:R-:W2:Y:S02]  /*9970*/  @!P1 SYNCS.PHASECHK.TRANS64 P1, [R0+URZ+0x40], R3 ;  /* 0x00004003000095a7 */ /* 0x000ea400080210ff */
[----:B--2---:R-:W-:Y:S05]  /*9980*/  @!P1 BRA `(.L_x_105) ;  /* 0xfffffffc00ec9947 */ /* 0x004fea000383ffff */
[----:B------:R-:W-:Y:S05]  /*9990*/  BRA `(.L_x_104) ;  /* 0xffffffcc00547947 */ /* 0x000fea000383ffff */
.L_x_107:
[----:B-1----:R1:W3:Y:S02]  /*99a0*/  SYNCS.PHASECHK.TRANS64.TRYWAIT P0, [R26+URZ+0xb0], R2 ;  /* 0x0000b0021a0075a7 */ /* 0x0022e400080011ff */
[----:B---3--:R-:W-:Y:S05]  /*99b0*/  @!P0 NANOSLEEP.SYNCS 0x989680 ;  /* 0x009896800000895d */ /* 0x008fea0003900000 */
[----:B------:R-:W3:Y:S02]  /*99c0*/  @!P0 SYNCS.PHASECHK.TRANS64 P0, [R26+URZ+0xb0], R2 ;  /* 0x0000b0021a0085a7 */ /* 0x000ee400080010ff */
[----:B---3--:R-:W-:Y:S05]  /*99d0*/  @!P0 BRA `(.L_x_107) ;  /* 0xfffffffc00f08947 */ /* 0x008fea000383ffff */
[----:B------:R-:W-:Y:S05]  /*99e0*/  BRA `(.L_x_106) ;  /* 0xffffffcc00807947 */ /* 0x000fea000383ffff */
.L_x_116:
[----:B-1----:R1:W2:Y:S02]  /*99f0*/  SYNCS.PHASECHK.TRANS64.TRYWAIT P0, [R2+URZ+0x40], R0 ;  /* 0x00004000020075a7 */ /* 0x0022a400080011ff */
[----:B--2---:R-:W-:Y:S05]  /*9a00*/  @!P0 NANOSLEEP.SYNCS 0x989680 ;  /* 0x009896800000895d */ /* 0x004fea0003900000 */
[----:B------:R-:W2:Y:S02]  /*9a10*/  @!P0 SYNCS.PHASECHK.TRANS64 P0, [R2+URZ+0x40], R0 ;  /* 0x00004000020085a7 */ /* 0x000ea400080010ff */
[----:B--2---:R-:W-:Y:S05]  /*9a20*/  @!P0 BRA `(.L_x_116) ;  /* 0xfffffffc00f08947 */ /* 0x004fea000383ffff */
[----:B------:R-:W-:Y:S05]  /*9a30*/  BRA `(.L_x_115) ;  /* 0xffffffd400a47947 */ /* 0x000fea000383ffff */
.L_x_124:
[----:B-1----:R1:W2:Y:S02]  /*9a40*/  SYNCS.PHASECHK.TRANS64.TRYWAIT P0, [R0+URZ+0x40], R5 ;  /* 0x00004005000075a7 */ /* 0x0022a400080011ff */
[----:B--2---:R-:W-:Y:S05]  /*9a50*/  @!P0 NANOSLEEP.SYNCS 0x989680 ;  /* 0x009896800000895d */ /* 0x004fea0003900000 */
[----:B------:R-:W2:Y:S02]  /*9a60*/  @!P0 SYNCS.PHASECHK.TRANS64 P0, [R0+URZ+0x40], R5 ;  /* 0x00004005000085a7 */ /* 0x000ea400080010ff */
[----:B--2---:R-:W-:Y:S05]  /*9a70*/  @!P0 BRA `(.L_x_124) ;  /* 0xfffffffc00f08947 */ /* 0x004fea000383ffff */
[----:B------:R-:W-:Y:S05]  /*9a80*/  BRA `(.L_x_123) ;  /* 0xffffffdc00ec7947 */ /* 0x000fea000383ffff */
.L_x_132:
[----:B--2---:R2:W3:Y:S02]  /*9a90*/  SYNCS.PHASECHK.TRANS64.TRYWAIT P0, [R2+URZ+0x40], R0 ;  /* 0x00004000020075a7 */ /* 0x0044e400080011ff */
[----:B---3--:R-:W-:Y:S05]  /*9aa0*/  @!P0 NANOSLEEP.SYNCS 0x989680 ;  /* 0x009896800000895d */ /* 0x008fea0003900000 */
[----:B------:R-:W3:Y:S02]  /*9ab0*/  @!P0 SYNCS.PHASECHK.TRANS64 P0, [R2+URZ+0x40], R0 ;  /* 0x00004000020085a7 */ /* 0x000ee400080010ff */
[----:B---3--:R-:W-:Y:S05]  /*9ac0*/  @!P0 BRA `(.L_x_132) ;  /* 0xfffffffc00f08947 */ /* 0x008fea000383ffff */
[----:B------:R-:W-:Y:S05]  /*9ad0*/  BRA `(.L_x_131) ;  /* 0xffffffe800347947 */ /* 0x000fea000383ffff */
        .weak           $__internal_0_$__cuda_sm10x_tcgen05_guardrail_trap_col_being_dealloced_not_returned_by_alloc
        .type           $__internal_0_$__cuda_sm10x_tcgen05_guardrail_trap_col_being_dealloced_not_returned_by_alloc,@function
        .size           $__internal_0_$__cuda_sm10x_tcgen05_guardrail_trap_col_being_dealloced_not_returned_by_alloc,($__internal_1_$__cuda_sm10x_tcgen05_guardrail_trap_phase_invalid_during_alloc - $__internal_0_$__cuda_sm10x_tcgen05_guardrail_trap_col_being_dealloced_not_returned_by_alloc)
$__internal_0_$__cuda_sm10x_tcgen05_guardrail_trap_col_being_dealloced_not_returned_by_alloc:
[----:B------:R-:W-:Y:S05]  /*9ae0*/  BPT.TRAP 0x1 ;  /* 0x000000040000795c */ /* 0x000fea0000300000 */
[----:B------:R-:W-:-:S04]  /*9af0*/  HFMA2 R3, -RZ, RZ, 0, 0 ;  /* 0x00000000ff037431 */ /* 0x000fc800000001ff */
[----:B------:R-:W-:Y:S05]  /*9b00*/  RET.REL.NODEC R2 `(_ZN7cutlass13device_kernelINS_4gemm6kernel13GemmUniversalIN4cute5tupleIJiiiiEEENS1_10collective13CollectiveMmaINS1_35MainloopSm100TmaUmmaWarpSpecializedILi4ELi2ELi4ENS5_IJNS4_1CILi2EEESB_NSA_ILi1EEEEEEEENS5_IJNSA_ILi64EEENSA_ILi128EEESF_EEENS_10tfloat32_tENS5_IJlSC_lEEESI_SJ_NS4_8TiledMMAINS4_8MMA_AtomIJNS4_17SM100_MMA_TF32_SSISI_SI_fLi64ELi128ELNS4_4UMMA5MajorE0ELSO_0ELNSN_7ScaleInE0ELSP_0EEEEEENS4_6LayoutINS5_IJSC_SC_SC_EEENS5_IJNSA_ILi0EEESU_SU_EEEEENS5_IJNS4_10UnderscoreESX_SX_EEEEENS4_23SM90_TMA_LOAD_MULTICASTENS4_14ComposedLayoutINS4_7SwizzleILi3ELi4ELi3EEENS4_18smem_ptr_flag_bitsILi32EEENSS_INS5_IJNSA_ILi8EEENSA_ILi32EEEEEENS5_IJS17_SC_EEEEEEEvNS4_8identityES10_S1B_vS1C_EENS_8epilogue10collective18CollectiveEpilogueINS1E_23Sm100TmaWarpSpecializedILi4ELi2ELi16ELb1ELb0EEEJSH_NS5_IJNSS_ISF_SC_EENSS_IS17_SC_EEEEESI_SJ_SI_SJ_NS1E_6fusion15FusionCallbacksIS1I_NS1M_17LinearCombinationISI_fSI_fLNS_15FloatRoundStyleE2EEESH_S1L_JEEENS4_5SM1004TMEM4LOAD26SM100_TMEM_LOAD_16dp128b8xENS4_13SM90_TMA_LOADES1B_NS4_17SM75_U32x4_LDSM_NENS4_14SM90_TMA_STOREES1B_NS4_17SM90_U32x4_STSM_NENS4_39AutoVectorizingCopyWithAssumedAlignmentILi128EEEEEEvvEEEEvNT_6ParamsE) ;  /* 0xffffff64023c7950 */ /* 0x000fea0003c3ffff */
        .weak           $__internal_1_$__cuda_sm10x_tcgen05_guardrail_trap_phase_invalid_during_alloc
        .type           $__internal_1_$__cuda_sm10x_tcgen05_guardrail_trap_phase_invalid_during_alloc,@function
        .size           $__internal_1_$__cuda_sm10x_tcgen05_guardrail_trap_phase_invalid_during_alloc,($__internal_2_$__cuda_sm10x_tcgen05_guardrail_trap_unallocated_columns_being_dealloced - $__internal_1_$__cuda_sm10x_tcgen05_guardrail_trap_phase_invalid_during_alloc)
$__internal_1_$__cuda_sm10x_tcgen05_guardrail_trap_phase_invalid_during_alloc:
[----:B------:R-:W-:Y:S05]  /*9b10*/  BPT.TRAP 0x1 ;  /* 0x000000040000795c */ /* 0x000fea0000300000 */
[----:B------:R-:W-:-:S04]  /*9b20*/  MOV R5, 0x0 ;  /* 0x0000000000057802 */ /* 0x000fc80000000f00 */
[----:B------:R-:W-:Y:S05]  /*9b30*/  RET.REL.NODEC R4 `(_ZN7cutlass13device_kernelINS_4gemm6kernel13GemmUniversalIN4cute5tupleIJiiiiEEENS1_10collective13CollectiveMmaINS1_35MainloopSm100TmaUmmaWarpSpecializedILi4ELi2ELi4ENS5_IJNS4_1CILi2EEESB_NSA_ILi1EEEEEEEENS5_IJNSA_ILi64EEENSA_ILi128EEESF_EEENS_10tfloat32_tENS5_IJlSC_lEEESI_SJ_NS4_8TiledMMAINS4_8MMA_AtomIJNS4_17SM100_MMA_TF32_SSISI_SI_fLi64ELi128ELNS4_4UMMA5MajorE0ELSO_0ELNSN_7ScaleInE0ELSP_0EEEEEENS4_6LayoutINS5_IJSC_SC_SC_EEENS5_IJNSA_ILi0EEESU_SU_EEEEENS5_IJNS4_10UnderscoreESX_SX_EEEEENS4_23SM90_TMA_LOAD_MULTICASTENS4_14ComposedLayoutINS4_7SwizzleILi3ELi4ELi3EEENS4_18smem_ptr_flag_bitsILi32EEENSS_INS5_IJNSA_ILi8EEENSA_ILi32EEEEEENS5_IJS17_SC_EEEEEEEvNS4_8identityES10_S1B_vS1C_EENS_8epilogue10collective18CollectiveEpilogueINS1E_23Sm100TmaWarpSpecializedILi4ELi2ELi16ELb1ELb0EEEJSH_NS5_IJNSS_ISF_SC_EENSS_IS17_SC_EEEEESI_SJ_SI_SJ_NS1E_6fusion15FusionCallbacksIS1I_NS1M_17LinearCombinationISI_fSI_fLNS_15FloatRoundStyleE2EEESH_S1L_JEEENS4_5SM1004TMEM4LOAD26SM100_TMEM_LOAD_16dp128b8xENS4_13SM90_TMA_LOADES1B_NS4_17SM75_U32x4_LDSM_NENS4_14SM90_TMA_STOREES1B_NS4_17SM90_U32x4_STSM_NENS4_39AutoVectorizingCopyWithAssumedAlignmentILi128EEEEEEvvEEEEvNT_6ParamsE) ;  /* 0xffffff6404307950 */ /* 0x000fea0003c3ffff */
        .weak           $__internal_2_$__cuda_sm10x_tcgen05_guardrail_trap_unallocated_columns_being_dealloced
        .type           $__internal_2_$__cuda_sm10x_tcgen05_guardrail_trap_unallocated_columns_being_dealloced,@function
        .size           $__internal_2_$__cuda_sm10x_tcgen05_guardrail_trap_unallocated_columns_being_dealloced,(.L_x_187 - $__internal_2_$__cuda_sm10x_tcgen05_guardrail_trap_unallocated_columns_being_dealloced)
$__internal_2_$__cuda_sm10x_tcgen05_guardrail_trap_unallocated_columns_being_dealloced:
[----:B------:R-:W-:Y:S05]  /*9b40*/  BPT.TRAP 0x1 ;  /* 0x000000040000795c */ /* 0x000fea0000300000 */
[----:B------:R-:W-:-:S04]  /*9b50*/  HFMA2 R3, -RZ, RZ, 0, 0 ;  /* 0x00000000ff037431 */ /* 0x000fc800000001ff */
[----:B------:R-:W-:Y:S05]  /*9b60*/  RET.REL.NODEC R2 `(_ZN7cutlass13device_kernelINS_4gemm6kernel13GemmUniversalIN4cute5tupleIJiiiiEEENS1_10collective13CollectiveMmaINS1_35MainloopSm100TmaUmmaWarpSpecializedILi4ELi2ELi4ENS5_IJNS4_1CILi2EEESB_NSA_ILi1EEEEEEEENS5_IJNSA_ILi64EEENSA_ILi128EEESF_EEENS_10tfloat32_tENS5_IJlSC_lEEESI_SJ_NS4_8TiledMMAINS4_8MMA_AtomIJNS4_17SM100_MMA_TF32_SSISI_SI_fLi64ELi128ELNS4_4UMMA5MajorE0ELSO_0ELNSN_7ScaleInE0ELSP_0EEEEEENS4_6LayoutINS5_IJSC_SC_SC_EEENS5_IJNSA_ILi0EEESU_SU_EEEEENS5_IJNS4_10UnderscoreESX_SX_EEEEENS4_23SM90_TMA_LOAD_MULTICASTENS4_14ComposedLayoutINS4_7SwizzleILi3ELi4ELi3EEENS4_18smem_ptr_flag_bitsILi32EEENSS_INS5_IJNSA_ILi8EEENSA_ILi32EEEEEENS5_IJS17_SC_EEEEEEEvNS4_8identityES10_S1B_vS1C_EENS_8epilogue10collective18CollectiveEpilogueINS1E_23Sm100TmaWarpSpecializedILi4ELi2ELi16ELb1ELb0EEEJSH_NS5_IJNSS_ISF_SC_EENSS_IS17_SC_EEEEESI_SJ_SI_SJ_NS1E_6fusion15FusionCallbacksIS1I_NS1M_17LinearCombinationISI_fSI_fLNS_15FloatRoundStyleE2EEESH_S1L_JEEENS4_5SM1004TMEM4LOAD26SM100_TMEM_LOAD_16dp128b8xENS4_13SM90_TMA_LOADES1B_NS4_17SM75_U32x4_LDSM_NENS4_14SM90_TMA_STOREES1B_NS4_17SM90_U32x4_STSM_NENS4_39AutoVectorizingCopyWithAssumedAlignmentILi128EEEEEEvvEEEEvNT_6ParamsE) ;  /* 0xffffff6402247950 */ /* 0x000fea0003c3ffff */
.L_x_186:
[----:B------:R-:W-:-:S00]  /*9b70*/  BRA `(.L_x_186) ;  /* 0xfffffffc00fc7947 */ /* 0x000fc0000383ffff */
[----:B------:R-:W-:-:S00]  /*9b80*/  NOP ;  /* 0x0000000000007918 */ /* 0x000fc00000000000 */
[----:B------:R-:W-:-:S00]  /*9b90*/  NOP ;  /* 0x0000000000007918 */ /* 0x000fc00000000000 */
[----:B------:R-:W-:-:S00]  /*9ba0*/  NOP ;  /* 0x0000000000007918 */ /* 0x000fc00000000000 */
[----:B------:R-:W-:-:S00]  /*9bb0*/  NOP ;  /* 0x0000000000007918 */ /* 0x000fc00000000000 */
[----:B------:R-:W-:-:S00]  /*9bc0*/  NOP ;  /* 0x0000000000007918 */ /* 0x000fc00000000000 */
[----:B------:R-:W-:-:S00]  /*9bd0*/  NOP ;  /* 0x0000000000007918 */ /* 0x000fc00000000000 */
[----:B------:R-:W-:-:S00]  /*9be0*/  NOP ;  /* 0x0000000000007918 */ /* 0x000fc00000000000 */
[----:B------:R-:W-:-:S00]  /*9bf0*/  NOP ;  /* 0x0000000000007918 */ /* 0x000fc00000000000 */
.L_x_187:


//--------------------- .nv.global.init           --------------------------
	.section	.nv.global.init,"aw",@progbits
.nv.global.init:
	.type		$str$27,@object
	.size		$str$27,($str$28 - $str$27)
$str$27:
        /*0000*/ 	.byte	0x28, 0x61, 0x64, 0x64, 0x72, 0x65, 0x73, 0x73, 0x20, 0x26, 0x20, 0x6d, 0x61, 0x73, 0x6b, 0x29
        /*0010*/ 	.byte	0x20, 0x3d, 0x3d, 0x20, 0x30, 0x00
	.type		$str$28,@object
	.size		$str$28,($str$26 - $str$28)
$str$28:
        /*0016*/ 	.byte	0x2f, 0x74, 0x6d, 0x70, 0x2f, 0x63, 0x75, 0x74, 0x6c, 0x61, 0x73, 0x73, 0x5f, 0x73, 0x77, 0x65
        /*0026*/ 	.byte	0x65, 0x70, 0x5f, 0x73, 0x72, 0x63, 0x2f, 0x69, 0x6e, 0x63, 0x6c, 0x75, 0x64, 0x65, 0x2f, 0x63
        /*0036*/ 	.byte	0x75, 0x74, 0x65, 0x2f, 0x70, 0x6f, 0x69, 0x6e, 0x74, 0x65, 0x72, 0x5f, 0x66, 0x6c, 0x61, 0x67
        /*0046*/ 	.byte	0x67, 0x65, 0x64, 0x2e, 0x68, 0x70, 0x70, 0x00
	.type		$str$26,@object
	.size		$str$26,($str$25 - $str$26)
$str$26:
        /*004e*/ 	.byte	0x2f, 0x74, 0x6d, 0x70, 0x2f, 0x63, 0x75, 0x74, 0x6c, 0x61, 0x73, 0x73, 0x5f, 0x73, 0x77, 0x65
        /*005e*/ 	.byte	0x65, 0x70, 0x5f, 0x73, 0x72, 0x63, 0x2f, 0x69, 0x6e, 0x63, 0x6c, 0x75, 0x64, 0x65, 0x2f, 0x63
        /*006e*/ 	.byte	0x75, 0x74, 0x65, 0x2f, 0x61, 0x74, 0x6f, 0x6d, 0x2f, 0x63, 0x6f, 0x70, 0x79, 0x5f, 0x74, 0x72
        /*007e*/ 	.byte	0x61, 0x69, 0x74, 0x73, 0x5f, 0x73, 0x6d, 0x31, 0x30, 0x30, 0x2e, 0x68, 0x70, 0x70, 0x00
	.type		$str$25,@object
	.size		$str$25,(__unnamed_1 - $str$25)
$str$25:
        /*008d*/ 	.byte	0x28, 0x28, 0x75, 0x69, 0x6e, 0x74, 0x33, 0x32, 0x5f, 0x74, 0x28, 0x74, 0x68, 0x72, 0x65, 0x61
        /*009d*/ 	.byte	0x64, 0x49, 0x64, 0x78, 0x2e, 0x78, 0x29, 0x20, 0x2f, 0x20, 0x33, 0x32, 0x29, 0x20, 0x25, 0x20
        /*00ad*/ 	.byte	0x34, 0x29, 0x20, 0x3d, 0x3d, 0x20, 0x28, 0x28, 0x28, 0x74, 0x6d, 0x65, 0x6d, 0x5f, 0x61, 0x64
        /*00bd*/ 	.byte	0x64, 0x72, 0x20, 0x3e, 0x3e, 0x20, 0x31, 0x36, 0x29, 0x20, 0x2f, 0x20, 0x33, 0x32, 0x29, 0x20
        /*00cd*/ 	.byte	0x25, 0x20, 0x34, 0x29, 0x00
	.type		__unnamed_1,@object
	.size		__unnamed_1,(__unnamed_2 - __unnamed_1)
__unnamed_1:
        /*00d2*/ 	.byte	0x61, 0x75, 0x74, 0x6f, 0x20, 0x63, 0x75, 0x74, 0x65, 0x3a, 0x3a, 0x61, 0x73, 0x5f, 0x70, 0x6f
        /* <DEDUP_REMOVED lines=24> */
        /*0262*/ 	.byte	0x30, 0x34, 0x38, 0x3e, 0x3e, 0x3e, 0x3e, 0x5d, 0x00
	.type		__unnamed_2,@object
	.size		__unnamed_2,(.L_2 - __unnamed_2)
__unnamed_2:
        /* <DEDUP_REMOVED lines=45> */
        /*053b*/ 	.byte	0x3e, 0x3e, 0x3e, 0x5d, 0x00
.L_2:


//--------------------- .nv.shared._ZN7cutlass13device_kernelINS_4gemm6kernel13GemmUniversalIN4cute5tupleIJiiiiEEENS1_10collective13CollectiveMmaINS1_35MainloopSm100TmaUmmaWarpSpecializedILi4ELi2ELi4ENS5_IJNS4_1CILi2EEESB_NSA_ILi1EEEEEEEENS5_IJNSA_ILi64EEENSA_ILi128EEESF_EEENS_10tfloat32_tENS5_IJlSC_lEEESI_SJ_NS4_8TiledMMAINS4_8MMA_AtomIJNS4_17SM100_MMA_TF32_SSISI_SI_fLi64ELi128ELNS4_4UMMA5MajorE0ELSO_0ELNSN_7ScaleInE0ELSP_0EEEEEENS4_6LayoutINS5_IJSC_SC_SC_EEENS5_IJNSA_ILi0EEESU_SU_EEEEENS5_IJNS4_10UnderscoreESX_SX_EEEEENS4_23SM90_TMA_LOAD_MULTICASTENS4_14ComposedLayoutINS4_7SwizzleILi3ELi4ELi3EEENS4_18smem_ptr_flag_bitsILi32EEENSS_INS5_IJNSA_ILi8EEENSA_ILi32EEEEEENS5_IJS17_SC_EEEEEEEvNS4_8identityES10_S1B_vS1C_EENS_8epilogue10collective18CollectiveEpilogueINS1E_23Sm100TmaWarpSpecializedILi4ELi2ELi16ELb1ELb0EEEJSH_NS5_IJNSS_ISF_SC_EENSS_IS17_SC_EEEEESI_SJ_SI_SJ_NS1E_6fusion15FusionCallbacksIS1I_NS1M_17LinearCombinationISI_fSI_fLNS_15FloatRoundStyleE2EEESH_S1L_JEEENS4_5SM1004TMEM4LOAD26SM100_TMEM_LOAD_16dp128b8xENS4_13SM90_TMA_LOADES1B_NS4_17SM75_U32x4_LDSM_NENS4_14SM90_TMA_STOREES1B_NS4_17SM90_U32x4_STSM_NENS4_39AutoVectorizingCopyWithAssumedAlignmentILi128EEEEEEvvEEEEvNT_6ParamsE --------------------------
	.section	.nv.shared._ZN7cutlass13device_kernelINS_4gemm6kernel13GemmUniversalIN4cute5tupleIJiiiiEEENS1_10collective13CollectiveMmaINS1_35MainloopSm100TmaUmmaWarpSpecializedILi4ELi2ELi4ENS5_IJNS4_1CILi2EEESB_NSA_ILi1EEEEEEEENS5_IJNSA_ILi64EEENSA_ILi128EEESF_EEENS_10tfloat32_tENS5_IJlSC_lEEESI_SJ_NS4_8TiledMMAINS4_8MMA_AtomIJNS4_17SM100_MMA_TF32_SSISI_SI_fLi64ELi128ELNS4_4UMMA5MajorE0ELSO_0ELNSN_7ScaleInE0ELSP_0EEEEEENS4_6LayoutINS5_IJSC_SC_SC_EEENS5_IJNSA_ILi0EEESU_SU_EEEEENS5_IJNS4_10UnderscoreESX_SX_EEEEENS4_23SM90_TMA_LOAD_MULTICASTENS4_14ComposedLayoutINS4_7SwizzleILi3ELi4ELi3EEENS4_18smem_ptr_flag_bitsILi32EEENSS_INS5_IJNSA_ILi8EEENSA_ILi32EEEEEENS5_IJS17_SC_EEEEEEEvNS4_8identityES10_S1B_vS1C_EENS_8epilogue10collective18CollectiveEpilogueINS1E_23Sm100TmaWarpSpecializedILi4ELi2ELi16ELb1ELb0EEEJSH_NS5_IJNSS_ISF_SC_EENSS_IS17_SC_EEEEESI_SJ_SI_SJ_NS1E_6fusion15FusionCallbacksIS1I_NS1M_17LinearCombinationISI_fSI_fLNS_15FloatRoundStyleE2EEESH_S1L_JEEENS4_5SM1004TMEM4LOAD26SM100_TMEM_LOAD_16dp128b8xENS4_13SM90_TMA_LOADES1B_NS4_17SM75_U32x4_LDSM_NENS4_14SM90_TMA_STOREES1B_NS4_17SM90_U32x4_STSM_NENS4_39AutoVectorizingCopyWithAssumedAlignmentILi128EEEEEEvvEEEEvNT_6ParamsE,"aw",@nobits
	.sectionflags	@""
	.align	16
	.zero		1024


//--------------------- .nv.shared.reserved.0     --------------------------
	.section	.nv.shared.reserved.0,"aw",@nobits
	.weak		__nv_reservedSMEM_offset_0_alias
	.size		__nv_reservedSMEM_offset_0_alias, 0, 64
	.other		__nv_reservedSMEM_offset_0_alias,@"STO_CUDA_RESERVED_SHARED STV_DEFAULT"
__nv_reservedSMEM_offset_0_alias:
	.zero		0
.nv.shared.reserved.0:
	.zero		64
	.weak		__nv_reservedSMEM_tcgen05_partition
	.type		__nv_reservedSMEM_tcgen05_partition,@object
	.size		__nv_reservedSMEM_tcgen05_partition,(.L_0 - __nv_reservedSMEM_tcgen05_partition)
__nv_reservedSMEM_tcgen05_partition:
	.zero		32
.L_0:


//--------------------- .nv.global                --------------------------
	.section	.nv.global,"aw",@nobits
.nv.global:
	.type		_ZN40_INTERNAL_683f275a_4_k_cu_dac4c112_255624cute1_E,@object
	.size		_ZN40_INTERNAL_683f275a_4_k_cu_dac4c112_255624cute1_E,(_ZN40_INTERNAL_683f275a_4_k_cu_dac4c112_255624cuda3std3__45__cpo6cbeginE - _ZN40_INTERNAL_683f275a_4_k_cu_dac4c112_255624cute1_E)
_ZN40_INTERNAL_683f275a_4_k_cu_dac4c112_255624cute1_E:
	.zero		1
	.type		_ZN40_INTERNAL_683f275a_4_k_cu_dac4c112_255624cuda3std3__45__cpo6cbeginE,@object
	.size		_ZN40_INTERNAL_683f275a_4_k_cu_dac4c112_255624cuda3std3__45__cpo6cbeginE,(_ZN40_INTERNAL_683f275a_4_k_cu_dac4c112_255624cuda3std3__48in_placeE - _ZN40_INTERNAL_683f275a_4_k_cu_dac4c112_255624cuda3std3__45__cpo6cbeginE)
_ZN40_INTERNAL_683f275a_4_k_cu_dac4c112_255624cuda3std3__45__cpo6cbeginE:
	.zero		1
	.type		_ZN40_INTERNAL_683f275a_4_k_cu_dac4c112_255624cuda3std3__48in_placeE,@object
	.size		_ZN40_INTERNAL_683f275a_4_k_cu_dac4c112_255624cuda3std3__48in_placeE,(_ZN40_INTERNAL_683f275a_4_k_cu_dac4c112_255624cuda3std6ranges3__45__cpo9iter_moveE - _ZN40_INTERNAL_683f275a_4_k_cu_dac4c112_255624cuda3std3__48in_placeE)
_ZN40_INTERNAL_683f275a_4_k_cu_dac4c112_255624cuda3std3__48in_placeE:
	.zero		1
	.type		_ZN40_INTERNAL_683f275a_4_k_cu_dac4c112_255624cuda3std6ranges3__45__cpo9iter_moveE,@object
	.size		_ZN40_INTERNAL_683f275a_4_k_cu_dac4c112_255624cuda3std6ranges3__45__cpo9iter_moveE,(_ZN40_INTERNAL_683f275a_4_k_cu_dac4c112_255624cuda3std3__45__cpo5beginE - _ZN40_INTERNAL_683f275a_4_k_cu_dac4c112_255624cuda3std6ranges3__45__cpo9iter_moveE)
_ZN40_INTERNAL_683f275a_4_k_cu_dac4c112_255624cuda3std6ranges3__45__cpo9iter_moveE:
	.zero		1
	.type		_ZN40_INTERNAL_683f275a_4_k_cu_dac4c112_255624cuda3std3__45__cpo5beginE,@object
	.size		_ZN40_INTERNAL_683f275a_4_k_cu_dac4c112_255624cuda3std3__45__cpo5beginE,(_ZN40_INTERNAL_683f275a_4_k_cu_dac4c112_255624cuda3std3__442_GLOBAL__N__683f275a_4_k_cu_dac4c112_255626ignoreE - _ZN40_INTERNAL_683f275a_4_k_cu_dac4c112_255624cuda3std3__45__cpo5beginE)
_ZN40_INTERNAL_683f275a_4_k_cu_dac4c112_255624cuda3std3__45__cpo5beginE:
	.zero		1
	.type		_ZN40_INTERNAL_683f275a_4_k_cu_dac4c112_255624cuda3std3__442_GLOBAL__N__683f275a_4_k_cu_dac4c112_255626ignoreE,@object
	.size		_ZN40_INTERNAL_683f275a_4_k_cu_dac4c112_255624cuda3std3__442_GLOBAL__N__683f275a_4_k_cu_dac4c112_255626ignoreE,(_ZN40_INTERNAL_683f275a_4_k_cu_dac4c112_255624cute7productE - _ZN40_INTERNAL_683f275a_4_k_cu_dac4c112_255624cuda3std3__442_GLOBAL__N__683f275a_4_k_cu_dac4c112_255626ignoreE)
_ZN40_INTERNAL_683f275a_4_k_cu_dac4c112_255624cuda3std3__442_GLOBAL__N__683f275a_4_k_cu_dac4c112_255626ignoreE:
	.zero		1
	.type		_ZN40_INTERNAL_683f275a_4_k_cu_dac4c112_255624cute7productE,@object
	.size		_ZN40_INTERNAL_683f275a_4_k_cu_dac4c112_255624cute7productE,(_ZN40_INTERNAL_683f275a_4_k_cu_dac4c112_255624cuda3std3__45__cpo3endE - _ZN40_INTERNAL_683f275a_4_k_cu_dac4c112_255624cute7productE)
_ZN40_INTERNAL_683f275a_4_k_cu_dac4c112_255624cute7productE:
	.zero		1
	.type		_ZN40_INTERNAL_683f275a_4_k_cu_dac4c112_255624cuda3std3__45__cpo3endE,@object
	.size		_ZN40_INTERNAL_683f275a_4_k_cu_dac4c112_255624cuda3std3__45__cpo3endE,(_ZN40_INTERNAL_683f275a_4_k_cu_dac4c112_255624cuda3std3__419piecewise_constructE - _ZN40_INTERNAL_683f275a_4_k_cu_dac4c112_255624cuda3std3__45__cpo3endE)
_ZN40_INTERNAL_683f275a_4_k_cu_dac4c112_255624cuda3std3__45__cpo3endE:
	.zero		1
	.type		_ZN40_INTERNAL_683f275a_4_k_cu_dac4c112_255624cuda3std3__419piecewise_constructE,@object
	.size		_ZN40_INTERNAL_683f275a_4_k_cu_dac4c112_255624cuda3std3__419piecewise_constructE,(_ZN40_INTERNAL_683f275a_4_k_cu_dac4c112_255624cuda3std3__45__cpo4cendE - _ZN40_INTERNAL_683f275a_4_k_cu_dac4c112_255624cuda3std3__419piecewise_constructE)
_ZN40_INTERNAL_683f275a_4_k_cu_dac4c112_255624cuda3std3__419piecewise_constructE:
	.zero		1
	.type		_ZN40_INTERNAL_683f275a_4_k_cu_dac4c112_255624cuda3std3__45__cpo4cendE,@object
	.size		_ZN40_INTERNAL_683f275a_4_k_cu_dac4c112_255624cuda3std3__45__cpo4cendE,(_ZN40_INTERNAL_683f275a_4_k_cu_dac4c112_255624cuda3std6ranges3__45__cpo4swapE - _ZN40_INTERNAL_683f275a_4_k_cu_dac4c112_255624cuda3std3__45__cpo4cendE)
_ZN40_INTERNAL_683f275a_4_k_cu_dac4c112_255624cuda3std3__45__cpo4cendE:
	.zero		1
	.type		_ZN40_INTERNAL_683f275a_4_k_cu_dac4c112_255624cuda3std6ranges3__45__cpo4swapE,@object
	.size		_ZN40_INTERNAL_683f275a_4_k_cu_dac4c112_255624cuda3std6ranges3__45__cpo4swapE,(.L_10 - _ZN40_INTERNAL_683f275a_4_k_cu_dac4c112_255624cuda3std6ranges3__45__cpo4swapE)
_ZN40_INTERNAL_683f275a_4_k_cu_dac4c112_255624cuda3std6ranges3__45__cpo4swapE:
	.zero		1
.L_10:


//--------------------- .nv.constant0._ZN7cutlass13device_kernelINS_4gemm6kernel13GemmUniversalIN4cute5tupleIJiiiiEEENS1_10collective13CollectiveMmaINS1_35MainloopSm100TmaUmmaWarpSpecializedILi4ELi2ELi4ENS5_IJNS4_1CILi2EEESB_NSA_ILi1EEEEEEEENS5_IJNSA_ILi64EEENSA_ILi128EEESF_EEENS_10tfloat32_tENS5_IJlSC_lEEESI_SJ_NS4_8TiledMMAINS4_8MMA_AtomIJNS4_17SM100_MMA_TF32_SSISI_SI_fLi64ELi128ELNS4_4UMMA5MajorE0ELSO_0ELNSN_7ScaleInE0ELSP_0EEEEEENS4_6LayoutINS5_IJSC_SC_SC_EEENS5_IJNSA_ILi0EEESU_SU_EEEEENS5_IJNS4_10UnderscoreESX_SX_EEEEENS4_23SM90_TMA_LOAD_MULTICASTENS4_14ComposedLayoutINS4_7SwizzleILi3ELi4ELi3EEENS4_18smem_ptr_flag_bitsILi32EEENSS_INS5_IJNSA_ILi8EEENSA_ILi32EEEEEENS5_IJS17_SC_EEEEEEEvNS4_8identityES10_S1B_vS1C_EENS_8epilogue10collective18CollectiveEpilogueINS1E_23Sm100TmaWarpSpecializedILi4ELi2ELi16ELb1ELb0EEEJSH_NS5_IJNSS_ISF_SC_EENSS_IS17_SC_EEEEESI_SJ_SI_SJ_NS1E_6fusion15FusionCallbacksIS1I_NS1M_17LinearCombinationISI_fSI_fLNS_15FloatRoundStyleE2EEESH_S1L_JEEENS4_5SM1004TMEM4LOAD26SM100_TMEM_LOAD_16dp128b8xENS4_13SM90_TMA_LOADES1B_NS4_17SM75_U32x4_LDSM_NENS4_14SM90_TMA_STOREES1B_NS4_17SM90_U32x4_STSM_NENS4_39AutoVectorizingCopyWithAssumedAlignmentILi128EEEEEEvvEEEEvNT_6ParamsE --------------------------
	.section	.nv.constant0._ZN7cutlass13device_kernelINS_4gemm6kernel13GemmUniversalIN4cute5tupleIJiiiiEEENS1_10collective13CollectiveMmaINS1_35MainloopSm100TmaUmmaWarpSpecializedILi4ELi2ELi4ENS5_IJNS4_1CILi2EEESB_NSA_ILi1EEEEEEEENS5_IJNSA_ILi64EEENSA_ILi128EEESF_EEENS_10tfloat32_tENS5_IJlSC_lEEESI_SJ_NS4_8TiledMMAINS4_8MMA_AtomIJNS4_17SM100_MMA_TF32_SSISI_SI_fLi64ELi128ELNS4_4UMMA5MajorE0ELSO_0ELNSN_7ScaleInE0ELSP_0EEEEEENS4_6LayoutINS5_IJSC_SC_SC_EEENS5_IJNSA_ILi0EEESU_SU_EEEEENS5_IJNS4_10UnderscoreESX_SX_EEEEENS4_23SM90_TMA_LOAD_MULTICASTENS4_14ComposedLayoutINS4_7SwizzleILi3ELi4ELi3EEENS4_18smem_ptr_flag_bitsILi32EEENSS_INS5_IJNSA_ILi8EEENSA_ILi32EEEEEENS5_IJS17_SC_EEEEEEEvNS4_8identityES10_S1B_vS1C_EENS_8epilogue10collective18CollectiveEpilogueINS1E_23Sm100TmaWarpSpecializedILi4ELi2ELi16ELb1ELb0EEEJSH_NS5_IJNSS_ISF_SC_EENSS_IS17_SC_EEEEESI_SJ_SI_SJ_NS1E_6fusion15FusionCallbacksIS1I_NS1M_17LinearCombinationISI_fSI_fLNS_15FloatRoundStyleE2EEESH_S1L_JEEENS4_5SM1004TMEM4LOAD26SM100_TMEM_LOAD_16dp128b8xENS4_13SM90_TMA_LOADES1B_NS4_17SM75_U32x4_LDSM_NENS4_14SM90_TMA_STOREES1B_NS4_17SM90_U32x4_STSM_NENS4_39AutoVectorizingCopyWithAssumedAlignmentILi128EEEEEEvvEEEEvNT_6ParamsE,"a",@progbits
	.sectionflags	@""
	.align	4
.nv.constant0._ZN7cutlass13device_kernelINS_4gemm6kernel13GemmUniversalIN4cute5tupleIJiiiiEEENS1_10collective13CollectiveMmaINS1_35MainloopSm100TmaUmmaWarpSpecializedILi4ELi2ELi4ENS5_IJNS4_1CILi2EEESB_NSA_ILi1EEEEEEEENS5_IJNSA_ILi64EEENSA_ILi128EEESF_EEENS_10tfloat32_tENS5_IJlSC_lEEESI_SJ_NS4_8TiledMMAINS4_8MMA_AtomIJNS4_17SM100_MMA_TF32_SSISI_SI_fLi64ELi128ELNS4_4UMMA5MajorE0ELSO_0ELNSN_7ScaleInE0ELSP_0EEEEEENS4_6LayoutINS5_IJSC_SC_SC_EEENS5_IJNSA_ILi0EEESU_SU_EEEEENS5_IJNS4_10UnderscoreESX_SX_EEEEENS4_23SM90_TMA_LOAD_MULTICASTENS4_14ComposedLayoutINS4_7SwizzleILi3ELi4ELi3EEENS4_18smem_ptr_flag_bitsILi32EEENSS_INS5_IJNSA_ILi8EEENSA_ILi32EEEEEENS5_IJS17_SC_EEEEEEEvNS4_8identityES10_S1B_vS1C_EENS_8epilogue10collective18CollectiveEpilogueINS1E_23Sm100TmaWarpSpecializedILi4ELi2ELi16ELb1ELb0EEEJSH_NS5_IJNSS_ISF_SC_EENSS_IS17_SC_EEEEESI_SJ_SI_SJ_NS1E_6fusion15FusionCallbacksIS1I_NS1M_17LinearCombinationISI_fSI_fLNS_15FloatRoundStyleE2EEESH_S1L_JEEENS4_5SM1004TMEM4LOAD26SM100_TMEM_LOAD_16dp128b8xENS4_13SM90_TMA_LOADES1B_NS4_17SM75_U32x4_LDSM_NENS4_14SM90_TMA_STOREES1B_NS4_17SM90_U32x4_STSM_NENS4_39AutoVectorizingCopyWithAssumedAlignmentILi128EEEEEEvvEEEEvNT_6ParamsE:
	.zero		2944


//--------------------- SYMBOLS --------------------------

	.type		.nv.reservedSmem.offset0,@object
	.size		.nv.reservedSmem.offset0,0x4
	.type		.nv.reservedSmem.cap,@object
	.size		.nv.reservedSmem.cap,0x4
	.type		__assertfail,@function
